//
// Generated by NVIDIA NVVM Compiler
//
// Compiler Build ID: CL-36424714
// Cuda compilation tools, release 13.0, V13.0.88
// Based on NVVM 20.0.0
//

.version 9.0
.target sm_100
.address_size 64

	// .globl	_Z8Mult_GPUPfS_S_iii
.global .align 4 .b8 precalc_xorwow_matrix[102400];
.global .align 4 .b8 precalc_xorwow_offset_matrix[102400];
.global .align 4 .b8 mrg32k3aM1[2304];
.global .align 4 .b8 mrg32k3aM2[2304];
.global .align 4 .b8 mrg32k3aM1SubSeq[2016];
.global .align 4 .b8 mrg32k3aM2SubSeq[2016];
.global .align 4 .b8 mrg32k3aM1Seq[2304];
.global .align 4 .b8 mrg32k3aM2Seq[2304];
.const .align 8 .b8 __cr_lgamma_table[72];

.visible .entry _Z8Mult_GPUPfS_S_iii(
	.param .u64 .ptr .align 1 _Z8Mult_GPUPfS_S_iii_param_0,
	.param .u64 .ptr .align 1 _Z8Mult_GPUPfS_S_iii_param_1,
	.param .u64 .ptr .align 1 _Z8Mult_GPUPfS_S_iii_param_2,
	.param .u32 _Z8Mult_GPUPfS_S_iii_param_3,
	.param .u32 _Z8Mult_GPUPfS_S_iii_param_4,
	.param .u32 _Z8Mult_GPUPfS_S_iii_param_5
)
{
	.reg .pred 	%p<11>;
	.reg .b32 	%r<49>;
	.reg .b32 	%f<56>;
	.reg .b64 	%rd<40>;

	ld.param.u64 	%rd6, [_Z8Mult_GPUPfS_S_iii_param_0];
	ld.param.u64 	%rd7, [_Z8Mult_GPUPfS_S_iii_param_1];
	ld.param.u64 	%rd5, [_Z8Mult_GPUPfS_S_iii_param_2];
	ld.param.u32 	%r22, [_Z8Mult_GPUPfS_S_iii_param_3];
	ld.param.u32 	%r20, [_Z8Mult_GPUPfS_S_iii_param_4];
	ld.param.u32 	%r21, [_Z8Mult_GPUPfS_S_iii_param_5];
	cvta.to.global.u64 	%rd1, %rd7;
	cvta.to.global.u64 	%rd2, %rd6;
	mov.u32 	%r23, %ctaid.y;
	mov.u32 	%r24, %ntid.y;
	mov.u32 	%r25, %tid.y;
	mad.lo.s32 	%r26, %r23, %r24, %r25;
	mov.u32 	%r27, %nctaid.x;
	mov.u32 	%r28, %ntid.x;
	mov.u32 	%r29, %ctaid.x;
	mov.u32 	%r30, %tid.x;
	mad.lo.s32 	%r31, %r26, %r27, %r29;
	mad.lo.s32 	%r1, %r31, %r28, %r30;
	mul.lo.s32 	%r32, %r21, %r22;
	setp.ge.s32 	%p1, %r1, %r32;
	@%p1 bra 	$L__BB0_13;
	cvta.to.global.u64 	%rd8, %rd5;
	rem.s32 	%r2, %r1, %r21;
	mul.wide.s32 	%rd9, %r1, 4;
	add.s64 	%rd3, %rd8, %rd9;
	mov.b32 	%r33, 0;
	st.global.u32 	[%rd3], %r33;
	setp.lt.s32 	%p2, %r20, 1;
	@%p2 bra 	$L__BB0_13;
	div.s32 	%r35, %r1, %r21;
	mul.lo.s32 	%r3, %r35, %r20;
	and.b32  	%r4, %r20, 7;
	setp.lt.u32 	%p3, %r20, 8;
	mov.b32 	%r47, 0;
	mov.f32 	%f53, 0f00000000;
	@%p3 bra 	$L__BB0_5;
	and.b32  	%r47, %r20, 2147483640;
	neg.s32 	%r45, %r47;
	shl.b32 	%r7, %r21, 3;
	add.s64 	%rd4, %rd2, 16;
	mov.f32 	%f53, 0f00000000;
	mul.wide.s32 	%rd14, %r21, 4;
	mov.u32 	%r43, %r3;
	mov.u32 	%r44, %r2;
$L__BB0_4:
	.pragma "nounroll";
	mul.wide.s32 	%rd10, %r43, 4;
	add.s64 	%rd11, %rd4, %rd10;
	ld.global.f32 	%f10, [%rd11+-16];
	mul.wide.s32 	%rd12, %r44, 4;
	add.s64 	%rd13, %rd1, %rd12;
	ld.global.f32 	%f11, [%rd13];
	fma.rn.f32 	%f12, %f10, %f11, %f53;
	st.global.f32 	[%rd3], %f12;
	ld.global.f32 	%f13, [%rd11+-12];
	add.s64 	%rd15, %rd13, %rd14;
	ld.global.f32 	%f14, [%rd15];
	fma.rn.f32 	%f15, %f13, %f14, %f12;
	st.global.f32 	[%rd3], %f15;
	ld.global.f32 	%f16, [%rd11+-8];
	add.s64 	%rd16, %rd15, %rd14;
	ld.global.f32 	%f17, [%rd16];
	fma.rn.f32 	%f18, %f16, %f17, %f15;
	st.global.f32 	[%rd3], %f18;
	ld.global.f32 	%f19, [%rd11+-4];
	add.s64 	%rd17, %rd16, %rd14;
	ld.global.f32 	%f20, [%rd17];
	fma.rn.f32 	%f21, %f19, %f20, %f18;
	st.global.f32 	[%rd3], %f21;
	ld.global.f32 	%f22, [%rd11];
	add.s64 	%rd18, %rd17, %rd14;
	ld.global.f32 	%f23, [%rd18];
	fma.rn.f32 	%f24, %f22, %f23, %f21;
	st.global.f32 	[%rd3], %f24;
	ld.global.f32 	%f25, [%rd11+4];
	add.s64 	%rd19, %rd18, %rd14;
	ld.global.f32 	%f26, [%rd19];
	fma.rn.f32 	%f27, %f25, %f26, %f24;
	st.global.f32 	[%rd3], %f27;
	ld.global.f32 	%f28, [%rd11+8];
	add.s64 	%rd20, %rd19, %rd14;
	ld.global.f32 	%f29, [%rd20];
	fma.rn.f32 	%f30, %f28, %f29, %f27;
	st.global.f32 	[%rd3], %f30;
	ld.global.f32 	%f31, [%rd11+12];
	add.s64 	%rd21, %rd20, %rd14;
	ld.global.f32 	%f32, [%rd21];
	fma.rn.f32 	%f53, %f31, %f32, %f30;
	st.global.f32 	[%rd3], %f53;
	add.s32 	%r45, %r45, 8;
	add.s32 	%r44, %r44, %r7;
	add.s32 	%r43, %r43, 8;
	setp.ne.s32 	%p4, %r45, 0;
	@%p4 bra 	$L__BB0_4;
$L__BB0_5:
	setp.eq.s32 	%p5, %r4, 0;
	@%p5 bra 	$L__BB0_13;
	and.b32  	%r15, %r20, 3;
	setp.lt.u32 	%p6, %r4, 4;
	@%p6 bra 	$L__BB0_8;
	add.s32 	%r36, %r47, %r3;
	mul.wide.s32 	%rd22, %r36, 4;
	add.s64 	%rd23, %rd2, %rd22;
	ld.global.f32 	%f33, [%rd23];
	mad.lo.s32 	%r37, %r47, %r21, %r2;
	mul.wide.s32 	%rd24, %r37, 4;
	add.s64 	%rd25, %rd1, %rd24;
	ld.global.f32 	%f34, [%rd25];
	fma.rn.f32 	%f35, %f33, %f34, %f53;
	st.global.f32 	[%rd3], %f35;
	ld.global.f32 	%f36, [%rd23+4];
	mul.wide.s32 	%rd26, %r21, 4;
	add.s64 	%rd27, %rd25, %rd26;
	ld.global.f32 	%f37, [%rd27];
	fma.rn.f32 	%f38, %f36, %f37, %f35;
	st.global.f32 	[%rd3], %f38;
	ld.global.f32 	%f39, [%rd23+8];
	add.s64 	%rd28, %rd27, %rd26;
	ld.global.f32 	%f40, [%rd28];
	fma.rn.f32 	%f41, %f39, %f40, %f38;
	st.global.f32 	[%rd3], %f41;
	ld.global.f32 	%f42, [%rd23+12];
	add.s64 	%rd29, %rd28, %rd26;
	ld.global.f32 	%f43, [%rd29];
	fma.rn.f32 	%f53, %f42, %f43, %f41;
	st.global.f32 	[%rd3], %f53;
	add.s32 	%r47, %r47, 4;
$L__BB0_8:
	setp.eq.s32 	%p7, %r15, 0;
	@%p7 bra 	$L__BB0_13;
	setp.eq.s32 	%p8, %r15, 1;
	@%p8 bra 	$L__BB0_11;
	add.s32 	%r38, %r47, %r3;
	mul.wide.s32 	%rd30, %r38, 4;
	add.s64 	%rd31, %rd2, %rd30;
	ld.global.f32 	%f44, [%rd31];
	mad.lo.s32 	%r39, %r47, %r21, %r2;
	mul.wide.s32 	%rd32, %r39, 4;
	add.s64 	%rd33, %rd1, %rd32;
	ld.global.f32 	%f45, [%rd33];
	fma.rn.f32 	%f46, %f44, %f45, %f53;
	st.global.f32 	[%rd3], %f46;
	ld.global.f32 	%f47, [%rd31+4];
	mul.wide.s32 	%rd34, %r21, 4;
	add.s64 	%rd35, %rd33, %rd34;
	ld.global.f32 	%f48, [%rd35];
	fma.rn.f32 	%f53, %f47, %f48, %f46;
	st.global.f32 	[%rd3], %f53;
	add.s32 	%r47, %r47, 2;
$L__BB0_11:
	and.b32  	%r40, %r20, 1;
	setp.eq.b32 	%p9, %r40, 1;
	not.pred 	%p10, %p9;
	@%p10 bra 	$L__BB0_13;
	add.s32 	%r41, %r47, %r3;
	mul.wide.s32 	%rd36, %r41, 4;
	add.s64 	%rd37, %rd2, %rd36;
	ld.global.f32 	%f49, [%rd37];
	mad.lo.s32 	%r42, %r47, %r21, %r2;
	mul.wide.s32 	%rd38, %r42, 4;
	add.s64 	%rd39, %rd1, %rd38;
	ld.global.f32 	%f50, [%rd39];
	fma.rn.f32 	%f51, %f49, %f50, %f53;
	st.global.f32 	[%rd3], %f51;
$L__BB0_13:
	ret;

}
	// .globl	_Z11sigmoid_GPUPfS_i
.visible .entry _Z11sigmoid_GPUPfS_i(
	.param .u64 .ptr .align 1 _Z11sigmoid_GPUPfS_i_param_0,
	.param .u64 .ptr .align 1 _Z11sigmoid_GPUPfS_i_param_1,
	.param .u32 _Z11sigmoid_GPUPfS_i_param_2
)
{
	.reg .pred 	%p<7>;
	.reg .b32 	%r<23>;
	.reg .b32 	%f<6>;
	.reg .b64 	%rd<13>;
	.reg .b64 	%fd<28>;

	ld.param.u64 	%rd2, [_Z11sigmoid_GPUPfS_i_param_0];
	ld.param.u64 	%rd3, [_Z11sigmoid_GPUPfS_i_param_1];
	ld.param.u32 	%r5, [_Z11sigmoid_GPUPfS_i_param_2];
	cvta.to.global.u64 	%rd1, %rd3;
	mov.u32 	%r6, %ctaid.x;
	mov.u32 	%r7, %ntid.x;
	mov.u32 	%r8, %tid.x;
	mad.lo.s32 	%r1, %r6, %r7, %r8;
	setp.ge.s32 	%p1, %r1, %r5;
	@%p1 bra 	$L__BB1_9;
	cvta.to.global.u64 	%rd4, %rd2;
	mul.wide.s32 	%rd5, %r1, 4;
	add.s64 	%rd6, %rd4, %rd5;
	ld.global.f32 	%f1, [%rd6];
	setp.leu.f32 	%p2, %f1, 0f41200000;
	@%p2 bra 	$L__BB1_3;
	add.s64 	%rd12, %rd1, %rd5;
	mov.b32 	%r22, 1065353216;
	st.global.u32 	[%rd12], %r22;
	bra.uni 	$L__BB1_9;
$L__BB1_3:
	setp.geu.f32 	%p3, %f1, 0fC1200000;
	@%p3 bra 	$L__BB1_5;
	add.s64 	%rd10, %rd1, %rd5;
	mov.b32 	%r21, 0;
	st.global.u32 	[%rd10], %r21;
	bra.uni 	$L__BB1_9;
$L__BB1_5:
	neg.f32 	%f3, %f1;
	cvt.f64.f32 	%fd1, %f3;
	fma.rn.f64 	%fd6, %fd1, 0d3FF71547652B82FE, 0d4338000000000000;
	{
	.reg .b32 %temp; 
	mov.b64 	{%r2, %temp}, %fd6;
	}
	mov.f64 	%fd7, 0dC338000000000000;
	add.rn.f64 	%fd8, %fd6, %fd7;
	fma.rn.f64 	%fd9, %fd8, 0dBFE62E42FEFA39EF, %fd1;
	fma.rn.f64 	%fd10, %fd8, 0dBC7ABC9E3B39803F, %fd9;
	fma.rn.f64 	%fd11, %fd10, 0d3E5ADE1569CE2BDF, 0d3E928AF3FCA213EA;
	fma.rn.f64 	%fd12, %fd11, %fd10, 0d3EC71DEE62401315;
	fma.rn.f64 	%fd13, %fd12, %fd10, 0d3EFA01997C89EB71;
	fma.rn.f64 	%fd14, %fd13, %fd10, 0d3F2A01A014761F65;
	fma.rn.f64 	%fd15, %fd14, %fd10, 0d3F56C16C1852B7AF;
	fma.rn.f64 	%fd16, %fd15, %fd10, 0d3F81111111122322;
	fma.rn.f64 	%fd17, %fd16, %fd10, 0d3FA55555555502A1;
	fma.rn.f64 	%fd18, %fd17, %fd10, 0d3FC5555555555511;
	fma.rn.f64 	%fd19, %fd18, %fd10, 0d3FE000000000000B;
	fma.rn.f64 	%fd20, %fd19, %fd10, 0d3FF0000000000000;
	fma.rn.f64 	%fd21, %fd20, %fd10, 0d3FF0000000000000;
	{
	.reg .b32 %temp; 
	mov.b64 	{%r3, %temp}, %fd21;
	}
	{
	.reg .b32 %temp; 
	mov.b64 	{%temp, %r4}, %fd21;
	}
	shl.b32 	%r9, %r2, 20;
	add.s32 	%r10, %r9, %r4;
	mov.b64 	%fd27, {%r3, %r10};
	{
	.reg .b32 %temp; 
	mov.b64 	{%temp, %r11}, %fd1;
	}
	mov.b32 	%f4, %r11;
	abs.f32 	%f2, %f4;
	setp.lt.f32 	%p4, %f2, 0f4086232B;
	@%p4 bra 	$L__BB1_8;
	setp.gt.f32 	%p5, %f1, 0f00000000;
	add.f64 	%fd22, %fd1, 0d7FF0000000000000;
	selp.f64 	%fd27, 0d0000000000000000, %fd22, %p5;
	setp.geu.f32 	%p6, %f2, 0f40874800;
	@%p6 bra 	$L__BB1_8;
	shr.u32 	%r12, %r2, 31;
	add.s32 	%r13, %r2, %r12;
	shr.s32 	%r14, %r13, 1;
	shl.b32 	%r15, %r14, 20;
	add.s32 	%r16, %r4, %r15;
	mov.b64 	%fd23, {%r3, %r16};
	sub.s32 	%r17, %r2, %r14;
	shl.b32 	%r18, %r17, 20;
	add.s32 	%r19, %r18, 1072693248;
	mov.b32 	%r20, 0;
	mov.b64 	%fd24, {%r20, %r19};
	mul.f64 	%fd27, %fd24, %fd23;
$L__BB1_8:
	add.f64 	%fd25, %fd27, 0d3FF0000000000000;
	rcp.rn.f64 	%fd26, %fd25;
	cvt.rn.f32.f64 	%f5, %fd26;
	add.s64 	%rd8, %rd1, %rd5;
	st.global.f32 	[%rd8], %f5;
$L__BB1_9:
	ret;

}
	// .globl	_Z17sigmoid_minus_GPUPfS_i
.visible .entry _Z17sigmoid_minus_GPUPfS_i(
	.param .u64 .ptr .align 1 _Z17sigmoid_minus_GPUPfS_i_param_0,
	.param .u64 .ptr .align 1 _Z17sigmoid_minus_GPUPfS_i_param_1,
	.param .u32 _Z17sigmoid_minus_GPUPfS_i_param_2
)
{
	.reg .pred 	%p<7>;
	.reg .b32 	%r<23>;
	.reg .b32 	%f<5>;
	.reg .b64 	%rd<13>;
	.reg .b64 	%fd<28>;

	ld.param.u64 	%rd2, [_Z17sigmoid_minus_GPUPfS_i_param_0];
	ld.param.u64 	%rd3, [_Z17sigmoid_minus_GPUPfS_i_param_1];
	ld.param.u32 	%r5, [_Z17sigmoid_minus_GPUPfS_i_param_2];
	cvta.to.global.u64 	%rd1, %rd3;
	mov.u32 	%r6, %ctaid.x;
	mov.u32 	%r7, %ntid.x;
	mov.u32 	%r8, %tid.x;
	mad.lo.s32 	%r1, %r6, %r7, %r8;
	setp.ge.s32 	%p1, %r1, %r5;
	@%p1 bra 	$L__BB2_9;
	cvta.to.global.u64 	%rd4, %rd2;
	mul.wide.s32 	%rd5, %r1, 4;
	add.s64 	%rd6, %rd4, %rd5;
	ld.global.f32 	%f1, [%rd6];
	setp.leu.f32 	%p2, %f1, 0f41200000;
	@%p2 bra 	$L__BB2_3;
	add.s64 	%rd12, %rd1, %rd5;
	mov.b32 	%r22, 0;
	st.global.u32 	[%rd12], %r22;
	bra.uni 	$L__BB2_9;
$L__BB2_3:
	setp.geu.f32 	%p3, %f1, 0fC1200000;
	@%p3 bra 	$L__BB2_5;
	add.s64 	%rd10, %rd1, %rd5;
	mov.b32 	%r21, 1065353216;
	st.global.u32 	[%rd10], %r21;
	bra.uni 	$L__BB2_9;
$L__BB2_5:
	cvt.f64.f32 	%fd1, %f1;
	fma.rn.f64 	%fd6, %fd1, 0d3FF71547652B82FE, 0d4338000000000000;
	{
	.reg .b32 %temp; 
	mov.b64 	{%r2, %temp}, %fd6;
	}
	mov.f64 	%fd7, 0dC338000000000000;
	add.rn.f64 	%fd8, %fd6, %fd7;
	fma.rn.f64 	%fd9, %fd8, 0dBFE62E42FEFA39EF, %fd1;
	fma.rn.f64 	%fd10, %fd8, 0dBC7ABC9E3B39803F, %fd9;
	fma.rn.f64 	%fd11, %fd10, 0d3E5ADE1569CE2BDF, 0d3E928AF3FCA213EA;
	fma.rn.f64 	%fd12, %fd11, %fd10, 0d3EC71DEE62401315;
	fma.rn.f64 	%fd13, %fd12, %fd10, 0d3EFA01997C89EB71;
	fma.rn.f64 	%fd14, %fd13, %fd10, 0d3F2A01A014761F65;
	fma.rn.f64 	%fd15, %fd14, %fd10, 0d3F56C16C1852B7AF;
	fma.rn.f64 	%fd16, %fd15, %fd10, 0d3F81111111122322;
	fma.rn.f64 	%fd17, %fd16, %fd10, 0d3FA55555555502A1;
	fma.rn.f64 	%fd18, %fd17, %fd10, 0d3FC5555555555511;
	fma.rn.f64 	%fd19, %fd18, %fd10, 0d3FE000000000000B;
	fma.rn.f64 	%fd20, %fd19, %fd10, 0d3FF0000000000000;
	fma.rn.f64 	%fd21, %fd20, %fd10, 0d3FF0000000000000;
	{
	.reg .b32 %temp; 
	mov.b64 	{%r3, %temp}, %fd21;
	}
	{
	.reg .b32 %temp; 
	mov.b64 	{%temp, %r4}, %fd21;
	}
	shl.b32 	%r9, %r2, 20;
	add.s32 	%r10, %r9, %r4;
	mov.b64 	%fd27, {%r3, %r10};
	{
	.reg .b32 %temp; 
	mov.b64 	{%temp, %r11}, %fd1;
	}
	mov.b32 	%f3, %r11;
	abs.f32 	%f2, %f3;
	setp.lt.f32 	%p4, %f2, 0f4086232B;
	@%p4 bra 	$L__BB2_8;
	setp.lt.f32 	%p5, %f1, 0f00000000;
	add.f64 	%fd22, %fd1, 0d7FF0000000000000;
	selp.f64 	%fd27, 0d0000000000000000, %fd22, %p5;
	setp.geu.f32 	%p6, %f2, 0f40874800;
	@%p6 bra 	$L__BB2_8;
	shr.u32 	%r12, %r2, 31;
	add.s32 	%r13, %r2, %r12;
	shr.s32 	%r14, %r13, 1;
	shl.b32 	%r15, %r14, 20;
	add.s32 	%r16, %r4, %r15;
	mov.b64 	%fd23, {%r3, %r16};
	sub.s32 	%r17, %r2, %r14;
	shl.b32 	%r18, %r17, 20;
	add.s32 	%r19, %r18, 1072693248;
	mov.b32 	%r20, 0;
	mov.b64 	%fd24, {%r20, %r19};
	mul.f64 	%fd27, %fd24, %fd23;
$L__BB2_8:
	add.f64 	%fd25, %fd27, 0d3FF0000000000000;
	rcp.rn.f64 	%fd26, %fd25;
	cvt.rn.f32.f64 	%f4, %fd26;
	add.s64 	%rd8, %rd1, %rd5;
	st.global.f32 	[%rd8], %f4;
$L__BB2_9:
	ret;

}
	// .globl	_Z6dz_GPUPfS_S_S_S_i
.visible .entry _Z6dz_GPUPfS_S_S_S_i(
	.param .u64 .ptr .align 1 _Z6dz_GPUPfS_S_S_S_i_param_0,
	.param .u64 .ptr .align 1 _Z6dz_GPUPfS_S_S_S_i_param_1,
	.param .u64 .ptr .align 1 _Z6dz_GPUPfS_S_S_S_i_param_2,
	.param .u64 .ptr .align 1 _Z6dz_GPUPfS_S_S_S_i_param_3,
	.param .u64 .ptr .align 1 _Z6dz_GPUPfS_S_S_S_i_param_4,
	.param .u32 _Z6dz_GPUPfS_S_S_S_i_param_5
)
{
	.reg .pred 	%p<3>;
	.reg .b32 	%r<6>;
	.reg .b32 	%f<5>;
	.reg .b64 	%rd<19>;

	ld.param.u64 	%rd1, [_Z6dz_GPUPfS_S_S_S_i_param_0];
	ld.param.u64 	%rd2, [_Z6dz_GPUPfS_S_S_S_i_param_1];
	ld.param.u64 	%rd3, [_Z6dz_GPUPfS_S_S_S_i_param_2];
	ld.param.u64 	%rd4, [_Z6dz_GPUPfS_S_S_S_i_param_3];
	ld.param.u64 	%rd5, [_Z6dz_GPUPfS_S_S_S_i_param_4];
	ld.param.u32 	%r2, [_Z6dz_GPUPfS_S_S_S_i_param_5];
	mov.u32 	%r3, %ctaid.x;
	mov.u32 	%r4, %ntid.x;
	mov.u32 	%r5, %tid.x;
	mad.lo.s32 	%r1, %r3, %r4, %r5;
	setp.ge.s32 	%p1, %r1, %r2;
	@%p1 bra 	$L__BB3_4;
	cvta.to.global.u64 	%rd6, %rd1;
	mul.wide.s32 	%rd7, %r1, 4;
	add.s64 	%rd8, %rd6, %rd7;
	ld.global.f32 	%f1, [%rd8];
	setp.neu.f32 	%p2, %f1, 0f00000000;
	@%p2 bra 	$L__BB3_3;
	cvta.to.global.u64 	%rd14, %rd2;
	add.s64 	%rd16, %rd14, %rd7;
	ld.global.f32 	%f4, [%rd16];
	cvta.to.global.u64 	%rd17, %rd4;
	add.s64 	%rd18, %rd17, %rd7;
	st.global.f32 	[%rd18], %f4;
	bra.uni 	$L__BB3_4;
$L__BB3_3:
	cvta.to.global.u64 	%rd9, %rd3;
	add.s64 	%rd11, %rd9, %rd7;
	ld.global.f32 	%f2, [%rd11];
	neg.f32 	%f3, %f2;
	cvta.to.global.u64 	%rd12, %rd5;
	add.s64 	%rd13, %rd12, %rd7;
	st.global.f32 	[%rd13], %f3;
$L__BB3_4:
	ret;

}
	// .globl	_Z8grad_GPUPfS_S_S_S_iif
.visible .entry _Z8grad_GPUPfS_S_S_S_iif(
	.param .u64 .ptr .align 1 _Z8grad_GPUPfS_S_S_S_iif_param_0,
	.param .u64 .ptr .align 1 _Z8grad_GPUPfS_S_S_S_iif_param_1,
	.param .u64 .ptr .align 1 _Z8grad_GPUPfS_S_S_S_iif_param_2,
	.param .u64 .ptr .align 1 _Z8grad_GPUPfS_S_S_S_iif_param_3,
	.param .u64 .ptr .align 1 _Z8grad_GPUPfS_S_S_S_iif_param_4,
	.param .u32 _Z8grad_GPUPfS_S_S_S_iif_param_5,
	.param .u32 _Z8grad_GPUPfS_S_S_S_iif_param_6,
	.param .f32 _Z8grad_GPUPfS_S_S_S_iif_param_7
)
{
	.reg .pred 	%p<11>;
	.reg .b32 	%r<32>;
	.reg .b32 	%f<155>;
	.reg .b64 	%rd<58>;

	ld.param.u64 	%rd15, [_Z8grad_GPUPfS_S_S_S_iif_param_0];
	ld.param.u64 	%rd16, [_Z8grad_GPUPfS_S_S_S_iif_param_1];
	ld.param.u64 	%rd17, [_Z8grad_GPUPfS_S_S_S_iif_param_2];
	ld.param.u64 	%rd14, [_Z8grad_GPUPfS_S_S_S_iif_param_3];
	ld.param.u64 	%rd18, [_Z8grad_GPUPfS_S_S_S_iif_param_4];
	ld.param.u32 	%r15, [_Z8grad_GPUPfS_S_S_S_iif_param_5];
	ld.param.u32 	%r16, [_Z8grad_GPUPfS_S_S_S_iif_param_6];
	ld.param.f32 	%f1, [_Z8grad_GPUPfS_S_S_S_iif_param_7];
	cvta.to.global.u64 	%rd1, %rd17;
	cvta.to.global.u64 	%rd2, %rd16;
	cvta.to.global.u64 	%rd3, %rd15;
	cvta.to.global.u64 	%rd4, %rd18;
	cvta.to.global.u64 	%rd5, %rd14;
	mov.u32 	%r17, %ctaid.x;
	mov.u32 	%r18, %ntid.x;
	mov.u32 	%r19, %tid.x;
	mad.lo.s32 	%r1, %r17, %r18, %r19;
	setp.ge.s32 	%p1, %r1, %r16;
	@%p1 bra 	$L__BB4_14;
	setp.lt.s32 	%p2, %r15, 1;
	@%p2 bra 	$L__BB4_13;
	mul.wide.s32 	%rd19, %r1, 4;
	add.s64 	%rd6, %rd5, %rd19;
	add.s64 	%rd7, %rd4, %rd19;
	and.b32  	%r2, %r15, 7;
	setp.lt.u32 	%p3, %r15, 8;
	mov.b32 	%r30, 0;
	@%p3 bra 	$L__BB4_5;
	and.b32  	%r30, %r15, 2147483640;
	neg.s32 	%r28, %r30;
	add.s64 	%rd57, %rd2, 16;
	add.s64 	%rd56, %rd1, 16;
	shl.b32 	%r22, %r16, 3;
	mov.u32 	%r27, %r1;
$L__BB4_4:
	.pragma "nounroll";
	mul.wide.s32 	%rd20, %r27, 4;
	add.s64 	%rd21, %rd3, %rd20;
	ld.global.f32 	%f2, [%rd21];
	mul.f32 	%f3, %f1, %f2;
	ld.global.f32 	%f4, [%rd57+-16];
	ld.global.f32 	%f5, [%rd6];
	fma.rn.f32 	%f6, %f3, %f4, %f5;
	st.global.f32 	[%rd6], %f6;
	ld.global.f32 	%f7, [%rd21];
	mul.f32 	%f8, %f1, %f7;
	ld.global.f32 	%f9, [%rd56+-16];
	ld.global.f32 	%f10, [%rd7];
	fma.rn.f32 	%f11, %f8, %f9, %f10;
	st.global.f32 	[%rd7], %f11;
	mul.wide.s32 	%rd22, %r16, 4;
	add.s64 	%rd23, %rd21, %rd22;
	ld.global.f32 	%f12, [%rd23];
	mul.f32 	%f13, %f1, %f12;
	ld.global.f32 	%f14, [%rd57+-12];
	ld.global.f32 	%f15, [%rd6];
	fma.rn.f32 	%f16, %f13, %f14, %f15;
	st.global.f32 	[%rd6], %f16;
	ld.global.f32 	%f17, [%rd23];
	mul.f32 	%f18, %f1, %f17;
	ld.global.f32 	%f19, [%rd56+-12];
	ld.global.f32 	%f20, [%rd7];
	fma.rn.f32 	%f21, %f18, %f19, %f20;
	st.global.f32 	[%rd7], %f21;
	add.s64 	%rd24, %rd23, %rd22;
	ld.global.f32 	%f22, [%rd24];
	mul.f32 	%f23, %f1, %f22;
	ld.global.f32 	%f24, [%rd57+-8];
	ld.global.f32 	%f25, [%rd6];
	fma.rn.f32 	%f26, %f23, %f24, %f25;
	st.global.f32 	[%rd6], %f26;
	ld.global.f32 	%f27, [%rd24];
	mul.f32 	%f28, %f1, %f27;
	ld.global.f32 	%f29, [%rd56+-8];
	ld.global.f32 	%f30, [%rd7];
	fma.rn.f32 	%f31, %f28, %f29, %f30;
	st.global.f32 	[%rd7], %f31;
	add.s64 	%rd25, %rd24, %rd22;
	ld.global.f32 	%f32, [%rd25];
	mul.f32 	%f33, %f1, %f32;
	ld.global.f32 	%f34, [%rd57+-4];
	ld.global.f32 	%f35, [%rd6];
	fma.rn.f32 	%f36, %f33, %f34, %f35;
	st.global.f32 	[%rd6], %f36;
	ld.global.f32 	%f37, [%rd25];
	mul.f32 	%f38, %f1, %f37;
	ld.global.f32 	%f39, [%rd56+-4];
	ld.global.f32 	%f40, [%rd7];
	fma.rn.f32 	%f41, %f38, %f39, %f40;
	st.global.f32 	[%rd7], %f41;
	add.s64 	%rd26, %rd25, %rd22;
	ld.global.f32 	%f42, [%rd26];
	mul.f32 	%f43, %f1, %f42;
	ld.global.f32 	%f44, [%rd57];
	ld.global.f32 	%f45, [%rd6];
	fma.rn.f32 	%f46, %f43, %f44, %f45;
	st.global.f32 	[%rd6], %f46;
	ld.global.f32 	%f47, [%rd26];
	mul.f32 	%f48, %f1, %f47;
	ld.global.f32 	%f49, [%rd56];
	ld.global.f32 	%f50, [%rd7];
	fma.rn.f32 	%f51, %f48, %f49, %f50;
	st.global.f32 	[%rd7], %f51;
	add.s64 	%rd27, %rd26, %rd22;
	ld.global.f32 	%f52, [%rd27];
	mul.f32 	%f53, %f1, %f52;
	ld.global.f32 	%f54, [%rd57+4];
	ld.global.f32 	%f55, [%rd6];
	fma.rn.f32 	%f56, %f53, %f54, %f55;
	st.global.f32 	[%rd6], %f56;
	ld.global.f32 	%f57, [%rd27];
	mul.f32 	%f58, %f1, %f57;
	ld.global.f32 	%f59, [%rd56+4];
	ld.global.f32 	%f60, [%rd7];
	fma.rn.f32 	%f61, %f58, %f59, %f60;
	st.global.f32 	[%rd7], %f61;
	add.s64 	%rd28, %rd27, %rd22;
	ld.global.f32 	%f62, [%rd28];
	mul.f32 	%f63, %f1, %f62;
	ld.global.f32 	%f64, [%rd57+8];
	ld.global.f32 	%f65, [%rd6];
	fma.rn.f32 	%f66, %f63, %f64, %f65;
	st.global.f32 	[%rd6], %f66;
	ld.global.f32 	%f67, [%rd28];
	mul.f32 	%f68, %f1, %f67;
	ld.global.f32 	%f69, [%rd56+8];
	ld.global.f32 	%f70, [%rd7];
	fma.rn.f32 	%f71, %f68, %f69, %f70;
	st.global.f32 	[%rd7], %f71;
	add.s64 	%rd29, %rd28, %rd22;
	ld.global.f32 	%f72, [%rd29];
	mul.f32 	%f73, %f1, %f72;
	ld.global.f32 	%f74, [%rd57+12];
	ld.global.f32 	%f75, [%rd6];
	fma.rn.f32 	%f76, %f73, %f74, %f75;
	st.global.f32 	[%rd6], %f76;
	ld.global.f32 	%f77, [%rd29];
	mul.f32 	%f78, %f1, %f77;
	ld.global.f32 	%f79, [%rd56+12];
	ld.global.f32 	%f80, [%rd7];
	fma.rn.f32 	%f81, %f78, %f79, %f80;
	st.global.f32 	[%rd7], %f81;
	add.s32 	%r28, %r28, 8;
	add.s32 	%r27, %r27, %r22;
	add.s64 	%rd57, %rd57, 32;
	add.s64 	%rd56, %rd56, 32;
	setp.ne.s32 	%p4, %r28, 0;
	@%p4 bra 	$L__BB4_4;
$L__BB4_5:
	setp.eq.s32 	%p5, %r2, 0;
	@%p5 bra 	$L__BB4_13;
	and.b32  	%r10, %r15, 3;
	setp.lt.u32 	%p6, %r2, 4;
	@%p6 bra 	$L__BB4_8;
	mad.lo.s32 	%r23, %r30, %r16, %r1;
	mul.wide.s32 	%rd30, %r23, 4;
	add.s64 	%rd31, %rd3, %rd30;
	ld.global.f32 	%f82, [%rd31];
	mul.f32 	%f83, %f1, %f82;
	mul.wide.u32 	%rd32, %r30, 4;
	add.s64 	%rd33, %rd2, %rd32;
	ld.global.f32 	%f84, [%rd33];
	ld.global.f32 	%f85, [%rd6];
	fma.rn.f32 	%f86, %f83, %f84, %f85;
	st.global.f32 	[%rd6], %f86;
	ld.global.f32 	%f87, [%rd31];
	mul.f32 	%f88, %f1, %f87;
	add.s64 	%rd34, %rd1, %rd32;
	ld.global.f32 	%f89, [%rd34];
	ld.global.f32 	%f90, [%rd7];
	fma.rn.f32 	%f91, %f88, %f89, %f90;
	st.global.f32 	[%rd7], %f91;
	mul.wide.s32 	%rd35, %r16, 4;
	add.s64 	%rd36, %rd31, %rd35;
	ld.global.f32 	%f92, [%rd36];
	mul.f32 	%f93, %f1, %f92;
	ld.global.f32 	%f94, [%rd33+4];
	ld.global.f32 	%f95, [%rd6];
	fma.rn.f32 	%f96, %f93, %f94, %f95;
	st.global.f32 	[%rd6], %f96;
	ld.global.f32 	%f97, [%rd36];
	mul.f32 	%f98, %f1, %f97;
	ld.global.f32 	%f99, [%rd34+4];
	ld.global.f32 	%f100, [%rd7];
	fma.rn.f32 	%f101, %f98, %f99, %f100;
	st.global.f32 	[%rd7], %f101;
	add.s64 	%rd37, %rd36, %rd35;
	ld.global.f32 	%f102, [%rd37];
	mul.f32 	%f103, %f1, %f102;
	ld.global.f32 	%f104, [%rd33+8];
	ld.global.f32 	%f105, [%rd6];
	fma.rn.f32 	%f106, %f103, %f104, %f105;
	st.global.f32 	[%rd6], %f106;
	ld.global.f32 	%f107, [%rd37];
	mul.f32 	%f108, %f1, %f107;
	ld.global.f32 	%f109, [%rd34+8];
	ld.global.f32 	%f110, [%rd7];
	fma.rn.f32 	%f111, %f108, %f109, %f110;
	st.global.f32 	[%rd7], %f111;
	add.s64 	%rd38, %rd37, %rd35;
	ld.global.f32 	%f112, [%rd38];
	mul.f32 	%f113, %f1, %f112;
	ld.global.f32 	%f114, [%rd33+12];
	ld.global.f32 	%f115, [%rd6];
	fma.rn.f32 	%f116, %f113, %f114, %f115;
	st.global.f32 	[%rd6], %f116;
	ld.global.f32 	%f117, [%rd38];
	mul.f32 	%f118, %f1, %f117;
	ld.global.f32 	%f119, [%rd34+12];
	ld.global.f32 	%f120, [%rd7];
	fma.rn.f32 	%f121, %f118, %f119, %f120;
	st.global.f32 	[%rd7], %f121;
	add.s32 	%r30, %r30, 4;
$L__BB4_8:
	setp.eq.s32 	%p7, %r10, 0;
	@%p7 bra 	$L__BB4_13;
	setp.eq.s32 	%p8, %r10, 1;
	@%p8 bra 	$L__BB4_11;
	mad.lo.s32 	%r24, %r30, %r16, %r1;
	mul.wide.s32 	%rd39, %r24, 4;
	add.s64 	%rd40, %rd3, %rd39;
	ld.global.f32 	%f122, [%rd40];
	mul.f32 	%f123, %f1, %f122;
	mul.wide.u32 	%rd41, %r30, 4;
	add.s64 	%rd42, %rd2, %rd41;
	ld.global.f32 	%f124, [%rd42];
	ld.global.f32 	%f125, [%rd6];
	fma.rn.f32 	%f126, %f123, %f124, %f125;
	st.global.f32 	[%rd6], %f126;
	ld.global.f32 	%f127, [%rd40];
	mul.f32 	%f128, %f1, %f127;
	add.s64 	%rd43, %rd1, %rd41;
	ld.global.f32 	%f129, [%rd43];
	ld.global.f32 	%f130, [%rd7];
	fma.rn.f32 	%f131, %f128, %f129, %f130;
	st.global.f32 	[%rd7], %f131;
	mul.wide.s32 	%rd44, %r16, 4;
	add.s64 	%rd45, %rd40, %rd44;
	ld.global.f32 	%f132, [%rd45];
	mul.f32 	%f133, %f1, %f132;
	ld.global.f32 	%f134, [%rd42+4];
	ld.global.f32 	%f135, [%rd6];
	fma.rn.f32 	%f136, %f133, %f134, %f135;
	st.global.f32 	[%rd6], %f136;
	ld.global.f32 	%f137, [%rd45];
	mul.f32 	%f138, %f1, %f137;
	ld.global.f32 	%f139, [%rd43+4];
	ld.global.f32 	%f140, [%rd7];
	fma.rn.f32 	%f141, %f138, %f139, %f140;
	st.global.f32 	[%rd7], %f141;
	add.s32 	%r30, %r30, 2;
$L__BB4_11:
	and.b32  	%r25, %r15, 1;
	setp.eq.b32 	%p9, %r25, 1;
	not.pred 	%p10, %p9;
	@%p10 bra 	$L__BB4_13;
	mad.lo.s32 	%r26, %r30, %r16, %r1;
	mul.wide.s32 	%rd46, %r26, 4;
	add.s64 	%rd47, %rd3, %rd46;
	ld.global.f32 	%f142, [%rd47];
	mul.f32 	%f143, %f1, %f142;
	mul.wide.u32 	%rd48, %r30, 4;
	add.s64 	%rd49, %rd2, %rd48;
	ld.global.f32 	%f144, [%rd49];
	ld.global.f32 	%f145, [%rd6];
	fma.rn.f32 	%f146, %f143, %f144, %f145;
	st.global.f32 	[%rd6], %f146;
	ld.global.f32 	%f147, [%rd47];
	mul.f32 	%f148, %f1, %f147;
	add.s64 	%rd50, %rd1, %rd48;
	ld.global.f32 	%f149, [%rd50];
	ld.global.f32 	%f150, [%rd7];
	fma.rn.f32 	%f151, %f148, %f149, %f150;
	st.global.f32 	[%rd7], %f151;
$L__BB4_13:
	ld.param.u64 	%rd55, [_Z8grad_GPUPfS_S_S_S_iif_param_3];
	cvta.to.global.u64 	%rd51, %rd55;
	mul.wide.s32 	%rd52, %r1, 4;
	add.s64 	%rd53, %rd51, %rd52;
	ld.global.f32 	%f152, [%rd53];
	add.s64 	%rd54, %rd4, %rd52;
	ld.global.f32 	%f153, [%rd54];
	add.f32 	%f154, %f152, %f153;
	st.global.f32 	[%rd53], %f154;
$L__BB4_14:
	ret;

}
	// .globl	_Z15initialize_gradPfi
.visible .entry _Z15initialize_gradPfi(
	.param .u64 .ptr .align 1 _Z15initialize_gradPfi_param_0,
	.param .u32 _Z15initialize_gradPfi_param_1
)
{
	.reg .pred 	%p<2>;
	.reg .b32 	%r<7>;
	.reg .b64 	%rd<5>;

	ld.param.u64 	%rd1, [_Z15initialize_gradPfi_param_0];
	ld.param.u32 	%r2, [_Z15initialize_gradPfi_param_1];
	mov.u32 	%r3, %ctaid.x;
	mov.u32 	%r4, %ntid.x;
	mov.u32 	%r5, %tid.x;
	mad.lo.s32 	%r1, %r3, %r4, %r5;
	setp.ge.s32 	%p1, %r1, %r2;
	@%p1 bra 	$L__BB5_2;
	cvta.to.global.u64 	%rd2, %rd1;
	mul.wide.s32 	%rd3, %r1, 4;
	add.s64 	%rd4, %rd2, %rd3;
	mov.b32 	%r6, 0;
	st.global.u32 	[%rd4], %r6;
$L__BB5_2:
	ret;

}
	// .globl	_Z17weight_update_GPUPfS_ii
.visible .entry _Z17weight_update_GPUPfS_ii(
	.param .u64 .ptr .align 1 _Z17weight_update_GPUPfS_ii_param_0,
	.param .u64 .ptr .align 1 _Z17weight_update_GPUPfS_ii_param_1,
	.param .u32 _Z17weight_update_GPUPfS_ii_param_2,
	.param .u32 _Z17weight_update_GPUPfS_ii_param_3
)
{
	.reg .pred 	%p<2>;
	.reg .b32 	%r<6>;
	.reg .b32 	%f<5>;
	.reg .b64 	%rd<8>;

	ld.param.u64 	%rd1, [_Z17weight_update_GPUPfS_ii_param_0];
	ld.param.u64 	%rd2, [_Z17weight_update_GPUPfS_ii_param_1];
	ld.param.u32 	%r2, [_Z17weight_update_GPUPfS_ii_param_3];
	mov.u32 	%r3, %ctaid.x;
	mov.u32 	%r4, %ntid.x;
	mov.u32 	%r5, %tid.x;
	mad.lo.s32 	%r1, %r3, %r4, %r5;
	setp.ge.s32 	%p1, %r1, %r2;
	@%p1 bra 	$L__BB6_2;
	cvta.to.global.u64 	%rd3, %rd2;
	cvta.to.global.u64 	%rd4, %rd1;
	mul.wide.s32 	%rd5, %r1, 4;
	add.s64 	%rd6, %rd3, %rd5;
	ld.global.f32 	%f1, [%rd6];
	div.rn.f32 	%f2, %f1, 0f451FC000;
	st.global.f32 	[%rd6], %f2;
	add.s64 	%rd7, %rd4, %rd5;
	ld.global.f32 	%f3, [%rd7];
	sub.f32 	%f4, %f3, %f2;
	st.global.f32 	[%rd7], %f4;
$L__BB6_2:
	ret;

}


// ===== COMPILED SASS (sm_100) =====

	.target	sm_100

	.elftype	@"ET_EXEC"


//--------------------- .note.nv.tkinfo           --------------------------
	.section	.note.nv.tkinfo,"",@"SHT_NOTE"
	.sectionflags	@"SHF_NOTE_NV_TKINFO"
	.tkinfo
        /*0018*/ 	.word	0x00000002
        /*0030*/ 	.string	""
        /*0030*/ 	.string	"ptxas"
        /*0030*/ 	.string	"Cuda compilation tools, release 13.0, V13.0.88"
        /*0030*/ 	.string	"Build cuda_13.0.r13.0/compiler.36424714_0"
        /*0030*/ 	.string	"-arch sm_100 -m 64 "



//--------------------- .note.nv.cuinfo           --------------------------
	.section	.note.nv.cuinfo,"",@"SHT_NOTE"
	.sectionflags	@"SHF_NOTE_NV_CUINFO"
        /*0018*/ 	.short	0x0002
        /*001a*/ 	.short	0x0064
        /*001c*/ 	.short	0x0082
	.zero		2


//--------------------- .nv.info                  --------------------------
	.section	.nv.info,"",@"SHT_CUDA_INFO"
	.align	4


	//----- nvinfo : EIATTR_REGCOUNT
	.align		4
        /*0000*/ 	.byte	0x04, 0x2f
        /*0002*/ 	.short	(.L_10 - .L_9)
	.align		4
.L_9:
        /*0004*/ 	.word	index@(_Z8Mult_GPUPfS_S_iii)
        /*0008*/ 	.word	0x0000001c


	//----- nvinfo : EIATTR_FRAME_SIZE
	.align		4
.L_10:
        /*000c*/ 	.byte	0x04, 0x11
        /*000e*/ 	.short	(.L_12 - .L_11)
	.align		4
.L_11:
        /*0010*/ 	.word	index@(_Z8Mult_GPUPfS_S_iii)
        /*0014*/ 	.word	0x00000000


	//----- nvinfo : EIATTR_REGCOUNT
	.align		4
.L_12:
        /*0018*/ 	.byte	0x04, 0x2f
        /*001a*/ 	.short	(.L_14 - .L_13)
	.align		4
.L_13:
        /*001c*/ 	.word	index@(_Z11sigmoid_GPUPfS_i)
        /*0020*/ 	.word	0x0000000e


	//----- nvinfo : EIATTR_FRAME_SIZE
	.align		4
.L_14:
        /*0024*/ 	.byte	0x04, 0x11
        /*0026*/ 	.short	(.L_16 - .L_15)
	.align		4
.L_15:
        /*0028*/ 	.word	index@($__internal_2_$__cuda_sm20_dblrcp_rn_slowpath_v3)
        /*002c*/ 	.word	0x00000000


	//----- nvinfo : EIATTR_FRAME_SIZE
	.align		4
.L_16:
        /*0030*/ 	.byte	0x04, 0x11
        /*0032*/ 	.short	(.L_18 - .L_17)
	.align		4
.L_17:
        /*0034*/ 	.word	index@(_Z11sigmoid_GPUPfS_i)
        /*0038*/ 	.word	0x00000000


	//----- nvinfo : EIATTR_REGCOUNT
	.align		4
.L_18:
        /*003c*/ 	.byte	0x04, 0x2f
        /*003e*/ 	.short	(.L_20 - .L_19)
	.align		4
.L_19:
        /*0040*/ 	.word	index@(_Z17sigmoid_minus_GPUPfS_i)
        /*0044*/ 	.word	0x0000000e


	//----- nvinfo : EIATTR_FRAME_SIZE
	.align		4
.L_20:
        /*0048*/ 	.byte	0x04, 0x11
        /*004a*/ 	.short	(.L_22 - .L_21)
	.align		4
.L_21:
        /*004c*/ 	.word	index@($__internal_1_$__cuda_sm20_dblrcp_rn_slowpath_v3)
        /*0050*/ 	.word	0x00000000


	//----- nvinfo : EIATTR_FRAME_SIZE
	.align		4
.L_22:
        /*0054*/ 	.byte	0x04, 0x11
        /*0056*/ 	.short	(.L_24 - .L_23)
	.align		4
.L_23:
        /*0058*/ 	.word	index@(_Z17sigmoid_minus_GPUPfS_i)
        /*005c*/ 	.word	0x00000000


	//----- nvinfo : EIATTR_REGCOUNT
	.align		4
.L_24:
        /*0060*/ 	.byte	0x04, 0x2f
        /*0062*/ 	.short	(.L_26 - .L_25)
	.align		4
.L_25:
        /*0064*/ 	.word	index@(_Z6dz_GPUPfS_S_S_S_i)
        /*0068*/ 	.word	0x0000000a


	//----- nvinfo : EIATTR_FRAME_SIZE
	.align		4
.L_26:
        /*006c*/ 	.byte	0x04, 0x11
        /*006e*/ 	.short	(.L_28 - .L_27)
	.align		4
.L_27:
        /*0070*/ 	.word	index@(_Z6dz_GPUPfS_S_S_S_i)
        /*0074*/ 	.word	0x00000000


	//----- nvinfo : EIATTR_REGCOUNT
	.align		4
.L_28:
        /*0078*/ 	.byte	0x04, 0x2f
        /*007a*/ 	.short	(.L_30 - .L_29)
	.align		4
.L_29:
        /*007c*/ 	.word	index@(_Z8grad_GPUPfS_S_S_S_iif)
        /*0080*/ 	.word	0x0000001c


	//----- nvinfo : EIATTR_FRAME_SIZE
	.align		4
.L_30:
        /*0084*/ 	.byte	0x04, 0x11
        /*0086*/ 	.short	(.L_32 - .L_31)
	.align		4
.L_31:
        /*0088*/ 	.word	index@(_Z8grad_GPUPfS_S_S_S_iif)
        /*008c*/ 	.word	0x00000000


	//----- nvinfo : EIATTR_REGCOUNT
	.align		4
.L_32:
        /*0090*/ 	.byte	0x04, 0x2f
        /*0092*/ 	.short	(.L_34 - .L_33)
	.align		4
.L_33:
        /*0094*/ 	.word	index@(_Z15initialize_gradPfi)
        /*0098*/ 	.word	0x00000008


	//----- nvinfo : EIATTR_FRAME_SIZE
	.align		4
.L_34:
        /*009c*/ 	.byte	0x04, 0x11
        /*009e*/ 	.short	(.L_36 - .L_35)
	.align		4
.L_35:
        /*00a0*/ 	.word	index@(_Z15initialize_gradPfi)
        /*00a4*/ 	.word	0x00000000


	//----- nvinfo : EIATTR_REGCOUNT
	.align		4
.L_36:
        /*00a8*/ 	.byte	0x04, 0x2f
        /*00aa*/ 	.short	(.L_38 - .L_37)
	.align		4
.L_37:
        /*00ac*/ 	.word	index@(_Z17weight_update_GPUPfS_ii)
        /*00b0*/ 	.word	0x0000000f


	//----- nvinfo : EIATTR_FRAME_SIZE
	.align		4
.L_38:
        /*00b4*/ 	.byte	0x04, 0x11
        /*00b6*/ 	.short	(.L_40 - .L_39)
	.align		4
.L_39:
        /*00b8*/ 	.word	index@($__internal_0_$__cuda_sm3x_div_rn_noftz_f32_slowpath)
        /*00bc*/ 	.word	0x00000000


	//----- nvinfo : EIATTR_FRAME_SIZE
	.align		4
.L_40:
        /*00c0*/ 	.byte	0x04, 0x11
        /*00c2*/ 	.short	(.L_42 - .L_41)
	.align		4
.L_41:
        /*00c4*/ 	.word	index@(_Z17weight_update_GPUPfS_ii)
        /*00c8*/ 	.word	0x00000000


	//----- nvinfo : EIATTR_MIN_STACK_SIZE
	.align		4
.L_42:
        /*00cc*/ 	.byte	0x04, 0x12
        /*00ce*/ 	.short	(.L_44 - .L_43)
	.align		4
.L_43:
        /*00d0*/ 	.word	index@(_Z17weight_update_GPUPfS_ii)
        /*00d4*/ 	.word	0x00000000


	//----- nvinfo : EIATTR_MIN_STACK_SIZE
	.align		4
.L_44:
        /*00d8*/ 	.byte	0x04, 0x12
        /*00da*/ 	.short	(.L_46 - .L_45)
	.align		4
.L_45:
        /*00dc*/ 	.word	index@(_Z15initialize_gradPfi)
        /*00e0*/ 	.word	0x00000000


	//----- nvinfo : EIATTR_MIN_STACK_SIZE
	.align		4
.L_46:
        /*00e4*/ 	.byte	0x04, 0x12
        /*00e6*/ 	.short	(.L_48 - .L_47)
	.align		4
.L_47:
        /*00e8*/ 	.word	index@(_Z8grad_GPUPfS_S_S_S_iif)
        /*00ec*/ 	.word	0x00000000


	//----- nvinfo : EIATTR_MIN_STACK_SIZE
	.align		4
.L_48:
        /*00f0*/ 	.byte	0x04, 0x12
        /*00f2*/ 	.short	(.L_50 - .L_49)
	.align		4
.L_49:
        /*00f4*/ 	.word	index@(_Z6dz_GPUPfS_S_S_S_i)
        /*00f8*/ 	.word	0x00000000


	//----- nvinfo : EIATTR_MIN_STACK_SIZE
	.align		4
.L_50:
        /*00fc*/ 	.byte	0x04, 0x12
        /*00fe*/ 	.short	(.L_52 - .L_51)
	.align		4
.L_51:
        /*0100*/ 	.word	index@(_Z17sigmoid_minus_GPUPfS_i)
        /*0104*/ 	.word	0x00000000


	//----- nvinfo : EIATTR_MIN_STACK_SIZE
	.align		4
.L_52:
        /*0108*/ 	.byte	0x04, 0x12
        /*010a*/ 	.short	(.L_54 - .L_53)
	.align		4
.L_53:
        /*010c*/ 	.word	index@(_Z11sigmoid_GPUPfS_i)
        /*0110*/ 	.word	0x00000000


	//----- nvinfo : EIATTR_MIN_STACK_SIZE
	.align		4
.L_54:
        /*0114*/ 	.byte	0x04, 0x12
        /*0116*/ 	.short	(.L_56 - .L_55)
	.align		4
.L_55:
        /*0118*/ 	.word	index@(_Z8Mult_GPUPfS_S_iii)
        /*011c*/ 	.word	0x00000000
.L_56:


//--------------------- .nv.compat                --------------------------
	.section	.nv.compat,"",@"SHT_CUDA_COMPAT_INFO"
	.align	4
        /*0000*/ 	.byte	0x02, 0x09, 0x00, 0x00, 0x02, 0x02, 0x01, 0x00, 0x02, 0x05, 0x05, 0x00, 0x03, 0x07, 0x01, 0x01
        /*0010*/ 	.byte	0x02, 0x03, 0x00, 0x00, 0x02, 0x06, 0x01, 0x00, 0x04, 0x0b, 0x08, 0x00, 0x01, 0x00, 0x00, 0x00
        /*0020*/ 	.byte	0x00, 0x00, 0x00, 0x00


//--------------------- .nv.info._Z17weight_update_GPUPfS_ii --------------------------
	.section	.nv.info._Z17weight_update_GPUPfS_ii,"",@"SHT_CUDA_INFO"
	.sectionflags	@""
	.align	4


	//----- nvinfo : EIATTR_CUDA_API_VERSION
	.align		4
        /*0000*/ 	.byte	0x04, 0x37
        /*0002*/ 	.short	(.L_58 - .L_57)
.L_57:
        /*0004*/ 	.word	0x00000082


	//----- nvinfo : EIATTR_KPARAM_INFO
	.align		4
.L_58:
        /*0008*/ 	.byte	0x04, 0x17
        /*000a*/ 	.short	(.L_60 - .L_59)
.L_59:
        /*000c*/ 	.word	0x00000000
        /*0010*/ 	.short	0x0003
        /*0012*/ 	.short	0x0014
        /*0014*/ 	.byte	0x00, 0xf0, 0x11, 0x00


	//----- nvinfo : EIATTR_KPARAM_INFO
	.align		4
.L_60:
        /*0018*/ 	.byte	0x04, 0x17
        /*001a*/ 	.short	(.L_62 - .L_61)
.L_61:
        /*001c*/ 	.word	0x00000000
        /*0020*/ 	.short	0x0002
        /*0022*/ 	.short	0x0010
        /*0024*/ 	.byte	0x00, 0xf0, 0x11, 0x00


	//----- nvinfo : EIATTR_KPARAM_INFO
	.align		4
.L_62:
        /*0028*/ 	.byte	0x04, 0x17
        /*002a*/ 	.short	(.L_64 - .L_63)
.L_63:
        /*002c*/ 	.word	0x00000000
        /*0030*/ 	.short	0x0001
        /*0032*/ 	.short	0x0008
        /*0034*/ 	.byte	0x00, 0xf5, 0x21, 0x00


	//----- nvinfo : EIATTR_KPARAM_INFO
	.align		4
.L_64:
        /*0038*/ 	.byte	0x04, 0x17
        /*003a*/ 	.short	(.L_66 - .L_65)
.L_65:
        /*003c*/ 	.word	0x00000000
        /*0040*/ 	.short	0x0000
        /*0042*/ 	.short	0x0000
        /*0044*/ 	.byte	0x00, 0xf5, 0x21, 0x00


	//----- nvinfo : EIATTR_SPARSE_MMA_MASK
	.align		4
.L_66:
        /*0048*/ 	.byte	0x03, 0x50
        /*004a*/ 	.short	0x0000


	//----- nvinfo : EIATTR_MAXREG_COUNT
	.align		4
        /*004c*/ 	.byte	0x03, 0x1b
        /*004e*/ 	.short	0x00ff


	//----- nvinfo : EIATTR_MERCURY_ISA_VERSION
	.align		4
        /*0050*/ 	.byte	0x03, 0x5f
        /*0052*/ 	.short	0x0101


	//----- nvinfo : EIATTR_VRC_CTA_INIT_COUNT
	.align		4
        /*0054*/ 	.byte	0x02, 0x4a
	.zero		1
	.zero		1


	//----- nvinfo : EIATTR_EXIT_INSTR_OFFSETS
	.align		4
        /*0058*/ 	.byte	0x04, 0x1c
        /*005a*/ 	.short	(.L_68 - .L_67)


	//   ....[0]....
.L_67:
        /*005c*/ 	.word	0x00000070


	//   ....[1]....
        /*0060*/ 	.word	0x00000200


	//----- nvinfo : EIATTR_CRS_STACK_SIZE
	.align		4
.L_68:
        /*0064*/ 	.byte	0x04, 0x1e
        /*0066*/ 	.short	(.L_70 - .L_69)
.L_69:
        /*0068*/ 	.word	0x00000000


	//----- nvinfo : EIATTR_CBANK_PARAM_SIZE
	.align		4
.L_70:
        /*006c*/ 	.byte	0x03, 0x19
        /*006e*/ 	.short	0x0018


	//----- nvinfo : EIATTR_PARAM_CBANK
	.align		4
        /*0070*/ 	.byte	0x04, 0x0a
        /*0072*/ 	.short	(.L_72 - .L_71)
	.align		4
.L_71:
        /*0074*/ 	.word	index@(.nv.constant0._Z17weight_update_GPUPfS_ii)
        /*0078*/ 	.short	0x0380
        /*007a*/ 	.short	0x0018


	//----- nvinfo : EIATTR_SW_WAR
	.align		4
.L_72:
        /*007c*/ 	.byte	0x04, 0x36
        /*007e*/ 	.short	(.L_74 - .L_73)
.L_73:
        /*0080*/ 	.word	0x00000008
.L_74:


//--------------------- .nv.info._Z15initialize_gradPfi --------------------------
	.section	.nv.info._Z15initialize_gradPfi,"",@"SHT_CUDA_INFO"
	.sectionflags	@""
	.align	4


	//----- nvinfo : EIATTR_CUDA_API_VERSION
	.align		4
        /*0000*/ 	.byte	0x04, 0x37
        /*0002*/ 	.short	(.L_76 - .L_75)
.L_75:
        /*0004*/ 	.word	0x00000082


	//----- nvinfo : EIATTR_KPARAM_INFO
	.align		4
.L_76:
        /*0008*/ 	.byte	0x04, 0x17
        /*000a*/ 	.short	(.L_78 - .L_77)
.L_77:
        /*000c*/ 	.word	0x00000000
        /*0010*/ 	.short	0x0001
        /*0012*/ 	.short	0x0008
        /*0014*/ 	.byte	0x00, 0xf0, 0x11, 0x00


	//----- nvinfo : EIATTR_KPARAM_INFO
	.align		4
.L_78:
        /*0018*/ 	.byte	0x04, 0x17
        /*001a*/ 	.short	(.L_80 - .L_79)
.L_79:
        /*001c*/ 	.word	0x00000000
        /*0020*/ 	.short	0x0000
        /*0022*/ 	.short	0x0000
        /*0024*/ 	.byte	0x00, 0xf5, 0x21, 0x00


	//----- nvinfo : EIATTR_SPARSE_MMA_MASK
	.align		4
.L_80:
        /*0028*/ 	.byte	0x03, 0x50
        /*002a*/ 	.short	0x0000


	//----- nvinfo : EIATTR_MAXREG_COUNT
	.align		4
        /*002c*/ 	.byte	0x03, 0x1b
        /*002e*/ 	.short	0x00ff


	//----- nvinfo : EIATTR_MERCURY_ISA_VERSION
	.align		4
        /*0030*/ 	.byte	0x03, 0x5f
        /*0032*/ 	.short	0x0101


	//----- nvinfo : EIATTR_VRC_CTA_INIT_COUNT
	.align		4
        /*0034*/ 	.byte	0x02, 0x4a
	.zero		1
	.zero		1


	//----- nvinfo : EIATTR_EXIT_INSTR_OFFSETS
	.align		4
        /*0038*/ 	.byte	0x04, 0x1c
        /*003a*/ 	.short	(.L_82 - .L_81)


	//   ....[0]....
.L_81:
        /*003c*/ 	.word	0x00000070


	//   ....[1]....
        /*0040*/ 	.word	0x000000c0


	//----- nvinfo : EIATTR_CBANK_PARAM_SIZE
	.align		4
.L_82:
        /*0044*/ 	.byte	0x03, 0x19
        /*0046*/ 	.short	0x000c


	//----- nvinfo : EIATTR_PARAM_CBANK
	.align		4
        /*0048*/ 	.byte	0x04, 0x0a
        /*004a*/ 	.short	(.L_84 - .L_83)
	.align		4
.L_83:
        /*004c*/ 	.word	index@(.nv.constant0._Z15initialize_gradPfi)
        /*0050*/ 	.short	0x0380
        /*0052*/ 	.short	0x000c


	//----- nvinfo : EIATTR_SW_WAR
	.align		4
.L_84:
        /*0054*/ 	.byte	0x04, 0x36
        /*0056*/ 	.short	(.L_86 - .L_85)
.L_85:
        /*0058*/ 	.word	0x00000008
.L_86:


//--------------------- .nv.info._Z8grad_GPUPfS_S_S_S_iif --------------------------
	.section	.nv.info._Z8grad_GPUPfS_S_S_S_iif,"",@"SHT_CUDA_INFO"
	.sectionflags	@""
	.align	4


	//----- nvinfo : EIATTR_CUDA_API_VERSION
	.align		4
        /*0000*/ 	.byte	0x04, 0x37
        /*0002*/ 	.short	(.L_88 - .L_87)
.L_87:
        /*0004*/ 	.word	0x00000082


	//----- nvinfo : EIATTR_KPARAM_INFO
	.align		4
.L_88:
        /*0008*/ 	.byte	0x04, 0x17
        /*000a*/ 	.short	(.L_90 - .L_89)
.L_89:
        /*000c*/ 	.word	0x00000000
        /*0010*/ 	.short	0x0007
        /*0012*/ 	.short	0x0030
        /*0014*/ 	.byte	0x00, 0xf0, 0x11, 0x00


	//----- nvinfo : EIATTR_KPARAM_INFO
	.align		4
.L_90:
        /*0018*/ 	.byte	0x04, 0x17
        /*001a*/ 	.short	(.L_92 - .L_91)
.L_91:
        /*001c*/ 	.word	0x00000000
        /*0020*/ 	.short	0x0006
        /*0022*/ 	.short	0x002c
        /*0024*/ 	.byte	0x00, 0xf0, 0x11, 0x00


	//----- nvinfo : EIATTR_KPARAM_INFO
	.align		4
.L_92:
        /*0028*/ 	.byte	0x04, 0x17
        /*002a*/ 	.short	(.L_94 - .L_93)
.L_93:
        /*002c*/ 	.word	0x00000000
        /*0030*/ 	.short	0x0005
        /*0032*/ 	.short	0x0028
        /*0034*/ 	.byte	0x00, 0xf0, 0x11, 0x00


	//----- nvinfo : EIATTR_KPARAM_INFO
	.align		4
.L_94:
        /*0038*/ 	.byte	0x04, 0x17
        /*003a*/ 	.short	(.L_96 - .L_95)
.L_95:
        /*003c*/ 	.word	0x00000000
        /*0040*/ 	.short	0x0004
        /*0042*/ 	.short	0x0020
        /*0044*/ 	.byte	0x00, 0xf5, 0x21, 0x00


	//----- nvinfo : EIATTR_KPARAM_INFO
	.align		4
.L_96:
        /*0048*/ 	.byte	0x04, 0x17
        /*004a*/ 	.short	(.L_98 - .L_97)
.L_97:
        /*004c*/ 	.word	0x00000000
        /*0050*/ 	.short	0x0003
        /*0052*/ 	.short	0x0018
        /*0054*/ 	.byte	0x00, 0xf5, 0x21, 0x00


	//----- nvinfo : EIATTR_KPARAM_INFO
	.align		4
.L_98:
        /*0058*/ 	.byte	0x04, 0x17
        /*005a*/ 	.short	(.L_100 - .L_99)
.L_99:
        /*005c*/ 	.word	0x00000000
        /*0060*/ 	.short	0x0002
        /*0062*/ 	.short	0x0010
        /*0064*/ 	.byte	0x00, 0xf5, 0x21, 0x00


	//----- nvinfo : EIATTR_KPARAM_INFO
	.align		4
.L_100:
        /*0068*/ 	.byte	0x04, 0x17
        /*006a*/ 	.short	(.L_102 - .L_101)
.L_101:
        /*006c*/ 	.word	0x00000000
        /*0070*/ 	.short	0x0001
        /*0072*/ 	.short	0x0008
        /*0074*/ 	.byte	0x00, 0xf5, 0x21, 0x00


	//----- nvinfo : EIATTR_KPARAM_INFO
	.align		4
.L_102:
        /*0078*/ 	.byte	0x04, 0x17
        /*007a*/ 	.short	(.L_104 - .L_103)
.L_103:
        /*007c*/ 	.word	0x00000000
        /*0080*/ 	.short	0x0000
        /*0082*/ 	.short	0x0000
        /*0084*/ 	.byte	0x00, 0xf5, 0x21, 0x00


	//----- nvinfo : EIATTR_SPARSE_MMA_MASK
	.align		4
.L_104:
        /*0088*/ 	.byte	0x03, 0x50
        /*008a*/ 	.short	0x0000


	//----- nvinfo : EIATTR_MAXREG_COUNT
	.align		4
        /*008c*/ 	.byte	0x03, 0x1b
        /*008e*/ 	.short	0x00ff


	//----- nvinfo : EIATTR_MERCURY_ISA_VERSION
	.align		4
        /*0090*/ 	.byte	0x03, 0x5f
        /*0092*/ 	.short	0x0101


	//----- nvinfo : EIATTR_VRC_CTA_INIT_COUNT
	.align		4
        /*0094*/ 	.byte	0x02, 0x4a
	.zero		1
	.zero		1


	//----- nvinfo : EIATTR_EXIT_INSTR_OFFSETS
	.align		4
        /*0098*/ 	.byte	0x04, 0x1c
        /*009a*/ 	.short	(.L_106 - .L_105)


	//   ....[0]....
.L_105:
        /*009c*/ 	.word	0x00000070


	//   ....[1]....
        /*00a0*/ 	.word	0x000011c0


	//----- nvinfo : EIATTR_CBANK_PARAM_SIZE
	.align		4
.L_106:
        /*00a4*/ 	.byte	0x03, 0x19
        /*00a6*/ 	.short	0x0034


	//----- nvinfo : EIATTR_PARAM_CBANK
	.align		4
        /*00a8*/ 	.byte	0x04, 0x0a
        /*00aa*/ 	.short	(.L_108 - .L_107)
	.align		4
.L_107:
        /*00ac*/ 	.word	index@(.nv.constant0._Z8grad_GPUPfS_S_S_S_iif)
        /*00b0*/ 	.short	0x0380
        /*00b2*/ 	.short	0x0034


	//----- nvinfo : EIATTR_SW_WAR
	.align		4
.L_108:
        /*00b4*/ 	.byte	0x04, 0x36
        /*00b6*/ 	.short	(.L_110 - .L_109)
.L_109:
        /*00b8*/ 	.word	0x00000008
.L_110:


//--------------------- .nv.info._Z6dz_GPUPfS_S_S_S_i --------------------------
	.section	.nv.info._Z6dz_GPUPfS_S_S_S_i,"",@"SHT_CUDA_INFO"
	.sectionflags	@""
	.align	4


	//----- nvinfo : EIATTR_CUDA_API_VERSION
	.align		4
        /*0000*/ 	.byte	0x04, 0x37
        /*0002*/ 	.short	(.L_112 - .L_111)
.L_111:
        /*0004*/ 	.word	0x00000082


	//----- nvinfo : EIATTR_KPARAM_INFO
	.align		4
.L_112:
        /*0008*/ 	.byte	0x04, 0x17
        /*000a*/ 	.short	(.L_114 - .L_113)
.L_113:
        /*000c*/ 	.word	0x00000000
        /*0010*/ 	.short	0x0005
        /*0012*/ 	.short	0x0028
        /*0014*/ 	.byte	0x00, 0xf0, 0x11, 0x00


	//----- nvinfo : EIATTR_KPARAM_INFO
	.align		4
.L_114:
        /*0018*/ 	.byte	0x04, 0x17
        /*001a*/ 	.short	(.L_116 - .L_115)
.L_115:
        /*001c*/ 	.word	0x00000000
        /*0020*/ 	.short	0x0004
        /*0022*/ 	.short	0x0020
        /*0024*/ 	.byte	0x00, 0xf5, 0x21, 0x00


	//----- nvinfo : EIATTR_KPARAM_INFO
	.align		4
.L_116:
        /*0028*/ 	.byte	0x04, 0x17
        /*002a*/ 	.short	(.L_118 - .L_117)
.L_117:
        /*002c*/ 	.word	0x00000000
        /*0030*/ 	.short	0x0003
        /*0032*/ 	.short	0x0018
        /*0034*/ 	.byte	0x00, 0xf5, 0x21, 0x00


	//----- nvinfo : EIATTR_KPARAM_INFO
	.align		4
.L_118:
        /*0038*/ 	.byte	0x04, 0x17
        /*003a*/ 	.short	(.L_120 - .L_119)
.L_119:
        /*003c*/ 	.word	0x00000000
        /*0040*/ 	.short	0x0002
        /*0042*/ 	.short	0x0010
        /*0044*/ 	.byte	0x00, 0xf5, 0x21, 0x00


	//----- nvinfo : EIATTR_KPARAM_INFO
	.align		4
.L_120:
        /*0048*/ 	.byte	0x04, 0x17
        /*004a*/ 	.short	(.L_122 - .L_121)
.L_121:
        /*004c*/ 	.word	0x00000000
        /*0050*/ 	.short	0x0001
        /*0052*/ 	.short	0x0008
        /*0054*/ 	.byte	0x00, 0xf5, 0x21, 0x00


	//----- nvinfo : EIATTR_KPARAM_INFO
	.align		4
.L_122:
        /*0058*/ 	.byte	0x04, 0x17
        /*005a*/ 	.short	(.L_124 - .L_123)
.L_123:
        /*005c*/ 	.word	0x00000000
        /*0060*/ 	.short	0x0000
        /*0062*/ 	.short	0x0000
        /*0064*/ 	.byte	0x00, 0xf5, 0x21, 0x00


	//----- nvinfo : EIATTR_SPARSE_MMA_MASK
	.align		4
.L_124:
        /*0068*/ 	.byte	0x03, 0x50
        /*006a*/ 	.short	0x0000


	//----- nvinfo : EIATTR_MAXREG_COUNT
	.align		4
        /*006c*/ 	.byte	0x03, 0x1b
        /*006e*/ 	.short	0x00ff


	//----- nvinfo : EIATTR_MERCURY_ISA_VERSION
	.align		4
        /*0070*/ 	.byte	0x03, 0x5f
        /*0072*/ 	.short	0x0101


	//----- nvinfo : EIATTR_VRC_CTA_INIT_COUNT
	.align		4
        /*0074*/ 	.byte	0x02, 0x4a
	.zero		1
	.zero		1


	//----- nvinfo : EIATTR_EXIT_INSTR_OFFSETS
	.align		4
        /*0078*/ 	.byte	0x04, 0x1c
        /*007a*/ 	.short	(.L_126 - .L_125)


	//   ....[0]....
.L_125:
        /*007c*/ 	.word	0x00000070


	//   ....[1]....
        /*0080*/ 	.word	0x00000140


	//   ....[2]....
        /*0084*/ 	.word	0x000001c0


	//----- nvinfo : EIATTR_CRS_STACK_SIZE
	.align		4
.L_126:
        /*0088*/ 	.byte	0x04, 0x1e
        /*008a*/ 	.short	(.L_128 - .L_127)
.L_127:
        /*008c*/ 	.word	0x00000000


	//----- nvinfo : EIATTR_CBANK_PARAM_SIZE
	.align		4
.L_128:
        /*0090*/ 	.byte	0x03, 0x19
        /*0092*/ 	.short	0x002c


	//----- nvinfo : EIATTR_PARAM_CBANK
	.align		4
        /*0094*/ 	.byte	0x04, 0x0a
        /*0096*/ 	.short	(.L_130 - .L_129)
	.align		4
.L_129:
        /*0098*/ 	.word	index@(.nv.constant0._Z6dz_GPUPfS_S_S_S_i)
        /*009c*/ 	.short	0x0380
        /*009e*/ 	.short	0x002c


	//----- nvinfo : EIATTR_SW_WAR
	.align		4
.L_130:
        /*00a0*/ 	.byte	0x04, 0x36
        /*00a2*/ 	.short	(.L_132 - .L_131)
.L_131:
        /*00a4*/ 	.word	0x00000008
.L_132:


//--------------------- .nv.info._Z17sigmoid_minus_GPUPfS_i --------------------------
	.section	.nv.info._Z17sigmoid_minus_GPUPfS_i,"",@"SHT_CUDA_INFO"
	.sectionflags	@""
	.align	4


	//----- nvinfo : EIATTR_CUDA_API_VERSION
	.align		4
        /*0000*/ 	.byte	0x04, 0x37
        /*0002*/ 	.short	(.L_134 - .L_133)
.L_133:
        /*0004*/ 	.word	0x00000082


	//----- nvinfo : EIATTR_KPARAM_INFO
	.align		4
.L_134:
        /*0008*/ 	.byte	0x04, 0x17
        /*000a*/ 	.short	(.L_136 - .L_135)
.L_135:
        /*000c*/ 	.word	0x00000000
        /*0010*/ 	.short	0x0002
        /*0012*/ 	.short	0x0010
        /*0014*/ 	.byte	0x00, 0xf0, 0x11, 0x00


	//----- nvinfo : EIATTR_KPARAM_INFO
	.align		4
.L_136:
        /*0018*/ 	.byte	0x04, 0x17
        /*001a*/ 	.short	(.L_138 - .L_137)
.L_137:
        /*001c*/ 	.word	0x00000000
        /*0020*/ 	.short	0x0001
        /*0022*/ 	.short	0x0008
        /*0024*/ 	.byte	0x00, 0xf5, 0x21, 0x00


	//----- nvinfo : EIATTR_KPARAM_INFO
	.align		4
.L_138:
        /*0028*/ 	.byte	0x04, 0x17
        /*002a*/ 	.short	(.L_140 - .L_139)
.L_139:
        /*002c*/ 	.word	0x00000000
        /*0030*/ 	.short	0x0000
        /*0032*/ 	.short	0x0000
        /*0034*/ 	.byte	0x00, 0xf5, 0x21, 0x00


	//----- nvinfo : EIATTR_SPARSE_MMA_MASK
	.align		4
.L_140:
        /*0038*/ 	.byte	0x03, 0x50
        /*003a*/ 	.short	0x0000


	//----- nvinfo : EIATTR_MAXREG_COUNT
	.align		4
        /*003c*/ 	.byte	0x03, 0x1b
        /*003e*/ 	.short	0x00ff


	//----- nvinfo : EIATTR_MERCURY_ISA_VERSION
	.align		4
        /*0040*/ 	.byte	0x03, 0x5f
        /*0042*/ 	.short	0x0101


	//----- nvinfo : EIATTR_VRC_CTA_INIT_COUNT
	.align		4
        /*0044*/ 	.byte	0x02, 0x4a
	.zero		1
	.zero		1


	//----- nvinfo : EIATTR_EXIT_INSTR_OFFSETS
	.align		4
        /*0048*/ 	.byte	0x04, 0x1c
        /*004a*/ 	.short	(.L_142 - .L_141)


	//   ....[0]....
.L_141:
        /*004c*/ 	.word	0x00000070


	//   ....[1]....
        /*0050*/ 	.word	0x00000100


	//   ....[2]....
        /*0054*/ 	.word	0x00000160


	//   ....[3]....
        /*0058*/ 	.word	0x00000670


	//----- nvinfo : EIATTR_CRS_STACK_SIZE
	.align		4
.L_142:
        /*005c*/ 	.byte	0x04, 0x1e
        /*005e*/ 	.short	(.L_144 - .L_143)
.L_143:
        /*0060*/ 	.word	0x00000000


	//----- nvinfo : EIATTR_CBANK_PARAM_SIZE
	.align		4
.L_144:
        /*0064*/ 	.byte	0x03, 0x19
        /*0066*/ 	.short	0x0014


	//----- nvinfo : EIATTR_PARAM_CBANK
	.align		4
        /*0068*/ 	.byte	0x04, 0x0a
        /*006a*/ 	.short	(.L_146 - .L_145)
	.align		4
.L_145:
        /*006c*/ 	.word	index@(.nv.constant0._Z17sigmoid_minus_GPUPfS_i)
        /*0070*/ 	.short	0x0380
        /*0072*/ 	.short	0x0014


	//----- nvinfo : EIATTR_SW_WAR
	.align		4
.L_146:
        /*0074*/ 	.byte	0x04, 0x36
        /*0076*/ 	.short	(.L_148 - .L_147)
.L_147:
        /*0078*/ 	.word	0x00000008
.L_148:


//--------------------- .nv.info._Z11sigmoid_GPUPfS_i --------------------------
	.section	.nv.info._Z11sigmoid_GPUPfS_i,"",@"SHT_CUDA_INFO"
	.sectionflags	@""
	.align	4


	//----- nvinfo : EIATTR_CUDA_API_VERSION
	.align		4
        /*0000*/ 	.byte	0x04, 0x37
        /*0002*/ 	.short	(.L_150 - .L_149)
.L_149:
        /*0004*/ 	.word	0x00000082


	//----- nvinfo : EIATTR_KPARAM_INFO
	.align		4
.L_150:
        /*0008*/ 	.byte	0x04, 0x17
        /*000a*/ 	.short	(.L_152 - .L_151)
.L_151:
        /*000c*/ 	.word	0x00000000
        /*0010*/ 	.short	0x0002
        /*0012*/ 	.short	0x0010
        /*0014*/ 	.byte	0x00, 0xf0, 0x11, 0x00


	//----- nvinfo : EIATTR_KPARAM_INFO
	.align		4
.L_152:
        /*0018*/ 	.byte	0x04, 0x17
        /*001a*/ 	.short	(.L_154 - .L_153)
.L_153:
        /*001c*/ 	.word	0x00000000
        /*0020*/ 	.short	0x0001
        /*0022*/ 	.short	0x0008
        /*0024*/ 	.byte	0x00, 0xf5, 0x21, 0x00


	//----- nvinfo : EIATTR_KPARAM_INFO
	.align		4
.L_154:
        /*0028*/ 	.byte	0x04, 0x17
        /*002a*/ 	.short	(.L_156 - .L_155)
.L_155:
        /*002c*/ 	.word	0x00000000
        /*0030*/ 	.short	0x0000
        /*0032*/ 	.short	0x0000
        /*0034*/ 	.byte	0x00, 0xf5, 0x21, 0x00


	//----- nvinfo : EIATTR_SPARSE_MMA_MASK
	.align		4
.L_156:
        /*0038*/ 	.byte	0x03, 0x50
        /*003a*/ 	.short	0x0000


	//----- nvinfo : EIATTR_MAXREG_COUNT
	.align		4
        /*003c*/ 	.byte	0x03, 0x1b
        /*003e*/ 	.short	0x00ff


	//----- nvinfo : EIATTR_MERCURY_ISA_VERSION
	.align		4
        /*0040*/ 	.byte	0x03, 0x5f
        /*0042*/ 	.short	0x0101


	//----- nvinfo : EIATTR_VRC_CTA_INIT_COUNT
	.align		4
        /*0044*/ 	.byte	0x02, 0x4a
	.zero		1
	.zero		1


	//----- nvinfo : EIATTR_EXIT_INSTR_OFFSETS
	.align		4
        /*0048*/ 	.byte	0x04, 0x1c
        /*004a*/ 	.short	(.L_158 - .L_157)


	//   ....[0]....
.L_157:
        /*004c*/ 	.word	0x00000070


	//   ....[1]....
        /*0050*/ 	.word	0x00000110


	//   ....[2]....
        /*0054*/ 	.word	0x00000160


	//   ....[3]....
        /*0058*/ 	.word	0x00000670


	//----- nvinfo : EIATTR_CRS_STACK_SIZE
	.align		4
.L_158:
        /*005c*/ 	.byte	0x04, 0x1e
        /*005e*/ 	.short	(.L_160 - .L_159)
.L_159:
        /*0060*/ 	.word	0x00000000


	//----- nvinfo : EIATTR_CBANK_PARAM_SIZE
	.align		4
.L_160:
        /*0064*/ 	.byte	0x03, 0x19
        /*0066*/ 	.short	0x0014


	//----- nvinfo : EIATTR_PARAM_CBANK
	.align		4
        /*0068*/ 	.byte	0x04, 0x0a
        /*006a*/ 	.short	(.L_162 - .L_161)
	.align		4
.L_161:
        /*006c*/ 	.word	index@(.nv.constant0._Z11sigmoid_GPUPfS_i)
        /*0070*/ 	.short	0x0380
        /*0072*/ 	.short	0x0014


	//----- nvinfo : EIATTR_SW_WAR
	.align		4
.L_162:
        /*0074*/ 	.byte	0x04, 0x36
        /*0076*/ 	.short	(.L_164 - .L_163)
.L_163:
        /*0078*/ 	.word	0x00000008
.L_164:


//--------------------- .nv.info._Z8Mult_GPUPfS_S_iii --------------------------
	.section	.nv.info._Z8Mult_GPUPfS_S_iii,"",@"SHT_CUDA_INFO"
	.sectionflags	@""
	.align	4


	//----- nvinfo : EIATTR_CUDA_API_VERSION
	.align		4
        /*0000*/ 	.byte	0x04, 0x37
        /*0002*/ 	.short	(.L_166 - .L_165)
.L_165:
        /*0004*/ 	.word	0x00000082


	//----- nvinfo : EIATTR_KPARAM_INFO
	.align		4
.L_166:
        /*0008*/ 	.byte	0x04, 0x17
        /*000a*/ 	.short	(.L_168 - .L_167)
.L_167:
        /*000c*/ 	.word	0x00000000
        /*0010*/ 	.short	0x0005
        /*0012*/ 	.short	0x0020
        /*0014*/ 	.byte	0x00, 0xf0, 0x11, 0x00


	//----- nvinfo : EIATTR_KPARAM_INFO
	.align		4
.L_168:
        /*0018*/ 	.byte	0x04, 0x17
        /*001a*/ 	.short	(.L_170 - .L_169)
.L_169:
        /*001c*/ 	.word	0x00000000
        /*0020*/ 	.short	0x0004
        /*0022*/ 	.short	0x001c
        /*0024*/ 	.byte	0x00, 0xf0, 0x11, 0x00


	//----- nvinfo : EIATTR_KPARAM_INFO
	.align		4
.L_170:
        /*0028*/ 	.byte	0x04, 0x17
        /*002a*/ 	.short	(.L_172 - .L_171)
.L_171:
        /*002c*/ 	.word	0x00000000
        /*0030*/ 	.short	0x0003
        /*0032*/ 	.short	0x0018
        /*0034*/ 	.byte	0x00, 0xf0, 0x11, 0x00


	//----- nvinfo : EIATTR_KPARAM_INFO
	.align		4
.L_172:
        /*0038*/ 	.byte	0x04, 0x17
        /*003a*/ 	.short	(.L_174 - .L_173)
.L_173:
        /*003c*/ 	.word	0x00000000
        /*0040*/ 	.short	0x0002
        /*0042*/ 	.short	0x0010
        /*0044*/ 	.byte	0x00, 0xf5, 0x21, 0x00


	//----- nvinfo : EIATTR_KPARAM_INFO
	.align		4
.L_174:
        /*0048*/ 	.byte	0x04, 0x17
        /*004a*/ 	.short	(.L_176 - .L_175)
.L_175:
        /*004c*/ 	.word	0x00000000
        /*0050*/ 	.short	0x0001
        /*0052*/ 	.short	0x0008
        /*0054*/ 	.byte	0x00, 0xf5, 0x21, 0x00


	//----- nvinfo : EIATTR_KPARAM_INFO
	.align		4
.L_176:
        /*0058*/ 	.byte	0x04, 0x17
        /*005a*/ 	.short	(.L_178 - .L_177)
.L_177:
        /*005c*/ 	.word	0x00000000
        /*0060*/ 	.short	0x0000
        /*0062*/ 	.short	0x0000
        /*0064*/ 	.byte	0x00, 0xf5, 0x21, 0x00


	//----- nvinfo : EIATTR_SPARSE_MMA_MASK
	.align		4
.L_178:
        /*0068*/ 	.byte	0x03, 0x50
        /*006a*/ 	.short	0x0000


	//----- nvinfo : EIATTR_MAXREG_COUNT
	.align		4
        /*006c*/ 	.byte	0x03, 0x1b
        /*006e*/ 	.short	0x00ff


	//----- nvinfo : EIATTR_MERCURY_ISA_VERSION
	.align		4
        /*0070*/ 	.byte	0x03, 0x5f
        /*0072*/ 	.short	0x0101


	//----- nvinfo : EIATTR_VRC_CTA_INIT_COUNT
	.align		4
        /*0074*/ 	.byte	0x02, 0x4a
	.zero		1
	.zero		1


	//----- nvinfo : EIATTR_EXIT_INSTR_OFFSETS
	.align		4
        /*0078*/ 	.byte	0x04, 0x1c
        /*007a*/ 	.short	(.L_180 - .L_179)


	//   ....[0]....
.L_179:
        /*007c*/ 	.word	0x000000f0


	//   ....[1]....
        /*0080*/ 	.word	0x00000250


	//   ....[2]....
        /*0084*/ 	.word	0x00000750


	//   ....[3]....
        /*0088*/ 	.word	0x00000940


	//   ....[4]....
        /*008c*/ 	.word	0x00000a90


	//   ....[5]....
        /*0090*/ 	.word	0x00000b40


	//----- nvinfo : EIATTR_CBANK_PARAM_SIZE
	.align		4
.L_180:
        /*0094*/ 	.byte	0x03, 0x19
        /*0096*/ 	.short	0x0024


	//----- nvinfo : EIATTR_PARAM_CBANK
	.align		4
        /*0098*/ 	.byte	0x04, 0x0a
        /*009a*/ 	.short	(.L_182 - .L_181)
	.align		4
.L_181:
        /*009c*/ 	.word	index@(.nv.constant0._Z8Mult_GPUPfS_S_iii)
        /*00a0*/ 	.short	0x0380
        /*00a2*/ 	.short	0x0024


	//----- nvinfo : EIATTR_SW_WAR
	.align		4
.L_182:
        /*00a4*/ 	.byte	0x04, 0x36
        /*00a6*/ 	.short	(.L_184 - .L_183)
.L_183:
        /*00a8*/ 	.word	0x00000008
.L_184:


//--------------------- .nv.callgraph             --------------------------
	.section	.nv.callgraph,"",@"SHT_CUDA_CALLGRAPH"
	.align	4
	.sectionentsize	8
	.align		4
        /*0000*/ 	.word	0x00000000
	.align		4
        /*0004*/ 	.word	0xffffffff
	.align		4
        /*0008*/ 	.word	0x00000000
	.align		4
        /*000c*/ 	.word	0xfffffffe
	.align		4
        /*0010*/ 	.word	0x00000000
	.align		4
        /*0014*/ 	.word	0xfffffffd
	.align		4
        /*0018*/ 	.word	0x00000000
	.align		4
        /*001c*/ 	.word	0xfffffffc


//--------------------- .nv.constant4             --------------------------
	.section	.nv.constant4,"a",@progbits
	.align	8
	.align		8
.nv.constant4:
        /*0000*/ 	.dword	precalc_xorwow_matrix
	.align		8
        /*0008*/ 	.dword	precalc_xorwow_offset_matrix
	.align		8
        /*0010*/ 	.dword	mrg32k3aM1
	.align		8
        /*0018*/ 	.dword	mrg32k3aM2
	.align		8
        /*0020*/ 	.dword	mrg32k3aM1SubSeq
	.align		8
        /*0028*/ 	.dword	mrg32k3aM2SubSeq
	.align		8
        /*0030*/ 	.dword	mrg32k3aM1Seq
	.align		8
        /*0038*/ 	.dword	mrg32k3aM2Seq


//--------------------- .nv.constant3             --------------------------
	.section	.nv.constant3,"a",@progbits
	.align	8
.nv.constant3:
	.type		__cr_lgamma_table,@object
	.size		__cr_lgamma_table,(.L_8 - __cr_lgamma_table)
__cr_lgamma_table:
        /*0000*/ 	.byte	0x00, 0x00, 0x00, 0x00, 0x00, 0x00, 0x00, 0x00, 0x00, 0x00, 0x00, 0x00, 0x00, 0x00, 0x00, 0x00
        /*0010*/ 	.byte	0xef, 0x39, 0xfa, 0xfe, 0x42, 0x2e, 0xe6, 0x3f, 0x02, 0x20, 0x2a, 0xfa, 0x0b, 0xab, 0xfc, 0x3f
        /*0020*/ 	.byte	0xf9, 0x2c, 0x92, 0x7c, 0xa7, 0x6c, 0x09, 0x40, 0xc9, 0x79, 0x44, 0x3c, 0x64, 0x26, 0x13, 0x40
        /*0030*/ 	.byte	0xca, 0x01, 0xcf, 0x3a, 0x27, 0x51, 0x1a, 0x40, 0x30, 0xcc, 0x2d, 0xf3, 0xe1, 0x0c, 0x21, 0x40
        /*0040*/ 	.byte	0x0d, 0xb7, 0xfc, 0x82, 0x8e, 0x35, 0x25, 0x40
.L_8:


//--------------------- .text._Z17weight_update_GPUPfS_ii --------------------------
	.section	.text._Z17weight_update_GPUPfS_ii,"ax",@progbits
	.align	128
        .global         _Z17weight_update_GPUPfS_ii
        .type           _Z17weight_update_GPUPfS_ii,@function
        .size           _Z17weight_update_GPUPfS_ii,(.L_x_47 - _Z17weight_update_GPUPfS_ii)
        .other          _Z17weight_update_GPUPfS_ii,@"STO_CUDA_ENTRY STV_DEFAULT"
_Z17weight_update_GPUPfS_ii:
.text._Z17weight_update_GPUPfS_ii:
[----:B------:R-:W-:Y:S01]  /*0000*/  LDC R1, c[0x0][0x37c] ;  /* 0x0000df00ff017b82 */ /* 0x000fe20000000800 */
[----:B------:R-:W0:Y:S07]  /*0010*/  S2R R3, SR_TID.X ;  /* 0x0000000000037919 */ /* 0x000e2e0000002100 */
[----:B------:R-:W0:Y:S01]  /*0020*/  S2UR UR4, SR_CTAID.X ;  /* 0x00000000000479c3 */ /* 0x000e220000002500 */
[----:B------:R-:W1:Y:S07]  /*0030*/  LDCU UR5, c[0x0][0x394] ;  /* 0x00007280ff0577ac */ /* 0x000e6e0008000800 */
[----:B------:R-:W0:Y:S02]  /*0040*/  LDC R4, c[0x0][0x360] ;  /* 0x0000d800ff047b82 */ /* 0x000e240000000800 */
[----:B0-----:R-:W-:-:S05]  /*0050*/  IMAD R4, R4, UR4, R3 ;  /* 0x0000000404047c24 */ /* 0x001fca000f8e0203 */
[----:B-1----:R-:W-:-:S13]  /*0060*/  ISETP.GE.AND P0, PT, R4, UR5, PT ;  /* 0x0000000504007c0c */ /* 0x002fda000bf06270 */
[----:B------:R-:W-:Y:S05]  /*0070*/  @P0 EXIT ;  /* 0x000000000000094d */ /* 0x000fea0003800000 */
[----:B------:R-:W0:Y:S01]  /*0080*/  LDC.64 R2, c[0x0][0x388] ;  /* 0x0000e200ff027b82 */ /* 0x000e220000000a00 */
[----:B------:R-:W1:Y:S01]  /*0090*/  LDCU.64 UR6, c[0x0][0x358] ;  /* 0x00006b00ff0677ac */ /* 0x000e620008000a00 */
[----:B0-----:R-:W-:-:S05]  /*00a0*/  IMAD.WIDE R2, R4, 0x4, R2 ;  /* 0x0000000404027825 */ /* 0x001fca00078e0202 */
[----:B-1----:R-:W2:Y:S01]  /*00b0*/  LDG.E R0, desc[UR6][R2.64] ;  /* 0x0000000602007981 */ /* 0x002ea2000c1e1900 */
[----:B------:R-:W-:Y:S01]  /*00c0*/  IMAD.MOV.U32 R6, RZ, RZ, 0x39cd1ed9 ;  /* 0x39cd1ed9ff067424 */ /* 0x000fe200078e00ff */
[----:B------:R-:W-:Y:S01]  /*00d0*/  BSSY.RECONVERGENT B1, `(.L_x_0) ;  /* 0x000000c000017945 */ /* 0x000fe20003800200 */
[----:B------:R-:W-:-:S04]  /*00e0*/  IMAD.MOV.U32 R5, RZ, RZ, 0x451fc000 ;  /* 0x451fc000ff057424 */ /* 0x000fc800078e00ff */
[----:B------:R-:W-:-:S04]  /*00f0*/  FFMA R5, R6, -R5, 1 ;  /* 0x3f80000006057423 */ /* 0x000fc80000000805 */
[----:B------:R-:W-:Y:S01]  /*0100*/  FFMA R5, R5, R6, 0.00039123630267567932606 ;  /* 0x39cd1ed905057423 */ /* 0x000fe20000000006 */
[----:B--2---:R-:W0:Y:S03]  /*0110*/  FCHK P0, R0, 2556 ;  /* 0x451fc00000007902 */ /* 0x004e260000000000 */
[----:B------:R-:W-:-:S04]  /*0120*/  FFMA R6, R0, R5, RZ ;  /* 0x0000000500067223 */ /* 0x000fc800000000ff */
[----:B------:R-:W-:-:S04]  /*0130*/  FFMA R7, R6, -2556, R0 ;  /* 0xc51fc00006077823 */ /* 0x000fc80000000000 */
[----:B------:R-:W-:Y:S01]  /*0140*/  FFMA R9, R5, R7, R6 ;  /* 0x0000000705097223 */ /* 0x000fe20000000006 */
[----:B0-----:R-:W-:Y:S06]  /*0150*/  @!P0 BRA `(.L_x_1) ;  /* 0x00000000000c8947 */ /* 0x001fec0003800000 */
[----:B------:R-:W-:-:S07]  /*0160*/  MOV R6, 0x180 ;  /* 0x0000018000067802 */ /* 0x000fce0000000f00 */
[----:B------:R-:W-:Y:S05]  /*0170*/  CALL.REL.NOINC `($__internal_0_$__cuda_sm3x_div_rn_noftz_f32_slowpath) ;  /* 0x0000000000247944 */ /* 0x000fea0003c00000 */
[----:B------:R-:W-:-:S07]  /*0180*/  IMAD.MOV.U32 R9, RZ, RZ, R0 ;  /* 0x000000ffff097224 */ /* 0x000fce00078e0000 */
.L_x_1:
[----:B------:R-:W-:Y:S05]  /*0190*/  BSYNC.RECONVERGENT B1 ;  /* 0x0000000000017941 */ /* 0x000fea0003800200 */
.L_x_0:
[----:B------:R-:W0:Y:S01]  /*01a0*/  LDC.64 R6, c[0x0][0x380] ;  /* 0x0000e000ff067b82 */ /* 0x000e220000000a00 */
[----:B------:R-:W-:Y:S01]  /*01b0*/  STG.E desc[UR6][R2.64], R9 ;  /* 0x0000000902007986 */ /* 0x000fe2000c101906 */
[----:B0-----:R-:W-:-:S05]  /*01c0*/  IMAD.WIDE R4, R4, 0x4, R6 ;  /* 0x0000000404047825 */ /* 0x001fca00078e0206 */
[----:B------:R-:W2:Y:S02]  /*01d0*/  LDG.E R0, desc[UR6][R4.64] ;  /* 0x0000000604007981 */ /* 0x000ea4000c1e1900 */
[----:B--2---:R-:W-:-:S05]  /*01e0*/  FADD R7, R0, -R9 ;  /* 0x8000000900077221 */ /* 0x004fca0000000000 */
[----:B------:R-:W-:Y:S01]  /*01f0*/  STG.E desc[UR6][R4.64], R7 ;  /* 0x0000000704007986 */ /* 0x000fe2000c101906 */
[----:B------:R-:W-:Y:S05]  /*0200*/  EXIT ;  /* 0x000000000000794d */ /* 0x000fea0003800000 */
        .weak           $__internal_0_$__cuda_sm3x_div_rn_noftz_f32_slowpath
        .type           $__internal_0_$__cuda_sm3x_div_rn_noftz_f32_slowpath,@function
        .size           $__internal_0_$__cuda_sm3x_div_rn_noftz_f32_slowpath,(.L_x_47 - $__internal_0_$__cuda_sm3x_div_rn_noftz_f32_slowpath)
$__internal_0_$__cuda_sm3x_div_rn_noftz_f32_slowpath:
[--C-:B------:R-:W-:Y:S01]  /*0210*/  SHF.R.U32.HI R5, RZ, 0x17, R0.reuse ;  /* 0x00000017ff057819 */ /* 0x100fe20000011600 */
[----:B------:R-:W-:Y:S04]  /*0220*/  BSSY.RECONVERGENT B0, `(.L_x_2) ;  /* 0x000005c000007945 */ /* 0x000fe80003800200 */
[----:B------:R-:W-:Y:S01]  /*0230*/  BSSY.RELIABLE B2, `(.L_x_3) ;  /* 0x000001a000027945 */ /* 0x000fe20003800100 */
[----:B------:R-:W-:Y:S01]  /*0240*/  IMAD.MOV.U32 R7, RZ, RZ, R0 ;  /* 0x000000ffff077224 */ /* 0x000fe200078e0000 */
[----:B------:R-:W-:-:S05]  /*0250*/  LOP3.LUT R5, R5, 0xff, RZ, 0xc0, !PT ;  /* 0x000000ff05057812 */ /* 0x000fca00078ec0ff */
[----:B------:R-:W-:-:S05]  /*0260*/  VIADD R9, R5, 0xffffffff ;  /* 0xffffffff05097836 */ /* 0x000fca0000000000 */
[----:B------:R-:W-:-:S13]  /*0270*/  ISETP.GT.U32.OR P0, PT, R9, 0xfd, !PT ;  /* 0x000000fd0900780c */ /* 0x000fda0007f04470 */
[----:B------:R-:W-:Y:S01]  /*0280*/  @!P0 IMAD.MOV.U32 R8, RZ, RZ, RZ ;  /* 0x000000ffff088224 */ /* 0x000fe200078e00ff */
[----:B------:R-:W-:Y:S06]  /*0290*/  @!P0 BRA `(.L_x_4) ;  /* 0x00000000004c8947 */ /* 0x000fec0003800000 */
[----:B------:R-:W-:-:S13]  /*02a0*/  FSETP.GTU.FTZ.AND P0, PT, |R0|, +INF , PT ;  /* 0x7f8000000000780b */ /* 0x000fda0003f1c200 */
[----:B------:R-:W-:Y:S05]  /*02b0*/  @P0 BREAK.RELIABLE B2 ;  /* 0x0000000000020942 */ /* 0x000fea0003800100 */
[----:B------:R-:W-:Y:S05]  /*02c0*/  @P0 BRA `(.L_x_5) ;  /* 0x0000000400400947 */ /* 0x000fea0003800000 */
[----:B------:R-:W-:-:S05]  /*02d0*/  IMAD.MOV.U32 R8, RZ, RZ, 0x451fc000 ;  /* 0x451fc000ff087424 */ /* 0x000fca00078e00ff */
[----:B------:R-:W-:-:S13]  /*02e0*/  LOP3.LUT P0, RZ, R8, 0x7fffffff, R7, 0xc8, !PT ;  /* 0x7fffffff08ff7812 */ /* 0x000fda000780c807 */
[----:B------:R-:W-:Y:S05]  /*02f0*/  @!P0 BREAK.RELIABLE B2 ;  /* 0x0000000000028942 */ /* 0x000fea0003800100 */
[----:B------:R-:W-:Y:S05]  /*0300*/  @!P0 BRA `(.L_x_6) ;  /* 0x0000000400288947 */ /* 0x000fea0003800000 */
[----:B------:R-:W-:-:S13]  /*0310*/  LOP3.LUT P0, RZ, R7, 0x7fffffff, RZ, 0xc0, !PT ;  /* 0x7fffffff07ff7812 */ /* 0x000fda000780c0ff */
[----:B------:R-:W-:Y:S05]  /*0320*/  @!P0 BREAK.RELIABLE B2 ;  /* 0x0000000000028942 */ /* 0x000fea0003800100 */
[----:B------:R-:W-:Y:S05]  /*0330*/  @!P0 BRA `(.L_x_7) ;  /* 0x0000000400148947 */ /* 0x000fea0003800000 */
[----:B------:R-:W-:Y:S02]  /*0340*/  FSETP.NEU.FTZ.AND P0, PT, |R0|, +INF , PT ;  /* 0x7f8000000000780b */ /* 0x000fe40003f1d200 */
[----:B------:R-:W-:-:S04]  /*0350*/  LOP3.LUT P1, RZ, R8, 0x7fffffff, RZ, 0xc0, !PT ;  /* 0x7fffffff08ff7812 */ /* 0x000fc8000782c0ff */
[----:B------:R-:W-:-:S13]  /*0360*/  PLOP3.LUT P0, PT, P0, P1, PT, 0x2f, 0xf2 ;  /* 0x0000000000f2781c */ /* 0x000fda0000702577 */
[----:B------:R-:W-:Y:S05]  /*0370*/  @P0 BREAK.RELIABLE B2 ;  /* 0x0000000000020942 */ /* 0x000fea0003800100 */
[----:B------:R-:W-:Y:S05]  /*0380*/  @P0 BRA `(.L_x_8) ;  /* 0x0000000000f40947 */ /* 0x000fea0003800000 */
[----:B------:R-:W-:-:S13]  /*0390*/  ISETP.GE.AND P0, PT, R9, RZ, PT ;  /* 0x000000ff0900720c */ /* 0x000fda0003f06270 */
[----:B------:R-:W-:Y:S02]  /*03a0*/  @P0 IMAD.MOV.U32 R8, RZ, RZ, RZ ;  /* 0x000000ffff080224 */ /* 0x000fe400078e00ff */
[----:B------:R-:W-:Y:S01]  /*03b0*/  @!P0 FFMA R7, R0, 1.84467440737095516160e+19, RZ ;  /* 0x5f80000000078823 */ /* 0x000fe200000000ff */
[----:B------:R-:W-:-:S07]  /*03c0*/  @!P0 IMAD.MOV.U32 R8, RZ, RZ, -0x40 ;  /* 0xffffffc0ff088424 */ /* 0x000fce00078e00ff */
.L_x_4:
[----:B------:R-:W-:Y:S05]  /*03d0*/  BSYNC.RELIABLE B2 ;  /* 0x0000000000027941 */ /* 0x000fea0003800100 */
.L_x_3:
[----:B------:R-:W-:Y:S01]  /*03e0*/  UMOV UR4, 0x451fc000 ;  /* 0x451fc00000047882 */ /* 0x000fe20000000000 */
[----:B------:R-:W-:Y:S01]  /*03f0*/  VIADD R5, R5, 0xffffff81 ;  /* 0xffffff8105057836 */ /* 0x000fe20000000000 */
[----:B------:R-:W-:Y:S01]  /*0400*/  UIADD3 UR4, UPT, UPT, UR4, -0x5800000, URZ ;  /* 0xfa80000004047890 */ /* 0x000fe2000fffe0ff */
[----:B------:R-:W-:Y:S02]  /*0410*/  BSSY.RECONVERGENT B2, `(.L_x_9) ;  /* 0x0000033000027945 */ /* 0x000fe40003800200 */
[----:B------:R-:W-:Y:S01]  /*0420*/  IMAD R0, R5, -0x800000, R7 ;  /* 0xff80000005007824 */ /* 0x000fe200078e0207 */
[----:B------:R-:W-:Y:S02]  /*0430*/  IADD3 R8, PT, PT, R8, -0xb, R5 ;  /* 0xfffffff508087810 */ /* 0x000fe40007ffe005 */
[----:B------:R-:W-:-:S03]  /*0440*/  FADD.FTZ R11, -RZ, -UR4 ;  /* 0x80000004ff0b7e21 */ /* 0x000fc60008010100 */
[----:B------:R-:W0:Y:S02]  /*0450*/  MUFU.RCP R9, UR4 ;  /* 0x0000000400097d08 */ /* 0x000e240008001000 */
[----:B0-----:R-:W-:-:S04]  /*0460*/  FFMA R10, R9, R11, 1 ;  /* 0x3f800000090a7423 */ /* 0x001fc8000000000b */
[----:B------:R-:W-:-:S04]  /*0470*/  FFMA R9, R9, R10, R9 ;  /* 0x0000000a09097223 */ /* 0x000fc80000000009 */
[----:B------:R-:W-:-:S04]  /*0480*/  FFMA R10, R0, R9, RZ ;  /* 0x00000009000a7223 */ /* 0x000fc800000000ff */
[----:B------:R-:W-:-:S04]  /*0490*/  FFMA R7, R11, R10, R0 ;  /* 0x0000000a0b077223 */ /* 0x000fc80000000000 */
[----:B------:R-:W-:-:S04]  /*04a0*/  FFMA R10, R9, R7, R10 ;  /* 0x00000007090a7223 */ /* 0x000fc8000000000a */
[----:B------:R-:W-:-:S04]  /*04b0*/  FFMA R11, R11, R10, R0 ;  /* 0x0000000a0b0b7223 */ /* 0x000fc80000000000 */
[----:B------:R-:W-:-:S05]  /*04c0*/  FFMA R0, R9, R11, R10 ;  /* 0x0000000b09007223 */ /* 0x000fca000000000a */
[----:B------:R-:W-:-:S04]  /*04d0*/  SHF.R.U32.HI R7, RZ, 0x17, R0 ;  /* 0x00000017ff077819 */ /* 0x000fc80000011600 */
[----:B------:R-:W-:-:S05]  /*04e0*/  LOP3.LUT R7, R7, 0xff, RZ, 0xc0, !PT ;  /* 0x000000ff07077812 */ /* 0x000fca00078ec0ff */
[----:B------:R-:W-:-:S04]  /*04f0*/  IMAD.IADD R12, R7, 0x1, R8 ;  /* 0x00000001070c7824 */ /* 0x000fc800078e0208 */
[----:B------:R-:W-:-:S05]  /*0500*/  VIADD R5, R12, 0xffffffff ;  /* 0xffffffff0c057836 */ /* 0x000fca0000000000 */
[----:B------:R-:W-:-:S13]  /*0510*/  ISETP.GE.U32.AND P0, PT, R5, 0xfe, PT ;  /* 0x000000fe0500780c */ /* 0x000fda0003f06070 */
[----:B------:R-:W-:Y:S05]  /*0520*/  @!P0 BRA `(.L_x_10) ;  /* 0x0000000000808947 */ /* 0x000fea0003800000 */
[----:B------:R-:W-:-:S13]  /*0530*/  ISETP.GT.AND P0, PT, R12, 0xfe, PT ;  /* 0x000000fe0c00780c */ /* 0x000fda0003f04270 */
[----:B------:R-:W-:Y:S05]  /*0540*/  @P0 BRA `(.L_x_11) ;  /* 0x00000000006c0947 */ /* 0x000fea0003800000 */
[----:B------:R-:W-:-:S13]  /*0550*/  ISETP.GE.AND P0, PT, R12, 0x1, PT ;  /* 0x000000010c00780c */ /* 0x000fda0003f06270 */
[----:B------:R-:W-:Y:S05]  /*0560*/  @P0 BRA `(.L_x_12) ;  /* 0x0000000000740947 */ /* 0x000fea0003800000 */
[----:B------:R-:W-:Y:S02]  /*0570*/  ISETP.GE.AND P0, PT, R12, -0x18, PT ;  /* 0xffffffe80c00780c */ /* 0x000fe40003f06270 */
[----:B------:R-:W-:-:S11]  /*0580*/  LOP3.LUT R0, R0, 0x80000000, RZ, 0xc0, !PT ;  /* 0x8000000000007812 */ /* 0x000fd600078ec0ff */
[----:B------:R-:W-:Y:S05]  /*0590*/  @!P0 BRA `(.L_x_12) ;  /* 0x0000000000688947 */ /* 0x000fea0003800000 */
[CCC-:B------:R-:W-:Y:S01]  /*05a0*/  FFMA.RZ R5, R9.reuse, R11.reuse, R10.reuse ;  /* 0x0000000b09057223 */ /* 0x1c0fe2000000c00a */
[-CC-:B------:R-:W-:Y:S01]  /*05b0*/  FFMA.RM R8, R9, R11.reuse, R10.reuse ;  /* 0x0000000b09087223 */ /* 0x180fe2000000400a */
[C---:B------:R-:W-:Y:S02]  /*05c0*/  ISETP.NE.AND P2, PT, R12.reuse, RZ, PT ;  /* 0x000000ff0c00720c */ /* 0x040fe40003f45270 */
[C---:B------:R-:W-:Y:S02]  /*05d0*/  ISETP.NE.AND P1, PT, R12.reuse, RZ, PT ;  /* 0x000000ff0c00720c */ /* 0x040fe40003f25270 */
[----:B------:R-:W-:Y:S01]  /*05e0*/  LOP3.LUT R7, R5, 0x7fffff, RZ, 0xc0, !PT ;  /* 0x007fffff05077812 */ /* 0x000fe200078ec0ff */
[----:B------:R-:W-:Y:S01]  /*05f0*/  FFMA.RP R5, R9, R11, R10 ;  /* 0x0000000b09057223 */ /* 0x000fe2000000800a */
[----:B------:R-:W-:Y:S02]  /*0600*/  VIADD R10, R12, 0x20 ;  /* 0x000000200c0a7836 */ /* 0x000fe40000000000 */
[----:B------:R-:W-:Y:S01]  /*0610*/  LOP3.LUT R7, R7, 0x800000, RZ, 0xfc, !PT ;  /* 0x0080000007077812 */ /* 0x000fe200078efcff */
[----:B------:R-:W-:Y:S01]  /*0620*/  IMAD.MOV R9, RZ, RZ, -R12 ;  /* 0x000000ffff097224 */ /* 0x000fe200078e0a0c */
[----:B------:R-:W-:-:S02]  /*0630*/  FSETP.NEU.FTZ.AND P0, PT, R5, R8, PT ;  /* 0x000000080500720b */ /* 0x000fc40003f1d000 */
[----:B------:R-:W-:Y:S02]  /*0640*/  SHF.L.U32 R10, R7, R10, RZ ;  /* 0x0000000a070a7219 */ /* 0x000fe400000006ff */
[----:B------:R-:W-:Y:S02]  /*0650*/  SEL R8, R9, RZ, P2 ;  /* 0x000000ff09087207 */ /* 0x000fe40001000000 */
[----:B------:R-:W-:Y:S02]  /*0660*/  ISETP.NE.AND P1, PT, R10, RZ, P1 ;  /* 0x000000ff0a00720c */ /* 0x000fe40000f25270 */
[----:B------:R-:W-:Y:S02]  /*0670*/  SHF.R.U32.HI R8, RZ, R8, R7 ;  /* 0x00000008ff087219 */ /* 0x000fe40000011607 */
[----:B------:R-:W-:Y:S02]  /*0680*/  PLOP3.LUT P0, PT, P0, P1, PT, 0xf8, 0x8f ;  /* 0x00000000008f781c */ /* 0x000fe40000703f70 */
[----:B------:R-:W-:-:S02]  /*0690*/  SHF.R.U32.HI R10, RZ, 0x1, R8 ;  /* 0x00000001ff0a7819 */ /* 0x000fc40000011608 */
[----:B------:R-:W-:-:S04]  /*06a0*/  SEL R5, RZ, 0x1, !P0 ;  /* 0x00000001ff057807 */ /* 0x000fc80004000000 */
[----:B------:R-:W-:-:S04]  /*06b0*/  LOP3.LUT R5, R5, 0x1, R10, 0xf8, !PT ;  /* 0x0000000105057812 */ /* 0x000fc800078ef80a */
[----:B------:R-:W-:-:S05]  /*06c0*/  LOP3.LUT R5, R5, R8, RZ, 0xc0, !PT ;  /* 0x0000000805057212 */ /* 0x000fca00078ec0ff */
[----:B------:R-:W-:-:S05]  /*06d0*/  IMAD.IADD R5, R10, 0x1, R5 ;  /* 0x000000010a057824 */ /* 0x000fca00078e0205 */
[----:B------:R-:W-:Y:S01]  /*06e0*/  LOP3.LUT R0, R5, R0, RZ, 0xfc, !PT ;  /* 0x0000000005007212 */ /* 0x000fe200078efcff */
[----:B------:R-:W-:Y:S06]  /*06f0*/  BRA `(.L_x_12) ;  /* 0x0000000000107947 */ /* 0x000fec0003800000 */
.L_x_11:
[----:B------:R-:W-:-:S04]  /*0700*/  LOP3.LUT R0, R0, 0x80000000, RZ, 0xc0, !PT ;  /* 0x8000000000007812 */ /* 0x000fc800078ec0ff */
[----:B------:R-:W-:Y:S01]  /*0710*/  LOP3.LUT R0, R0, 0x7f800000, RZ, 0xfc, !PT ;  /* 0x7f80000000007812 */ /* 0x000fe200078efcff */
[----:B------:R-:W-:Y:S06]  /*0720*/  BRA `(.L_x_12) ;  /* 0x0000000000047947 */ /* 0x000fec0003800000 */
.L_x_10:
[----:B------:R-:W-:-:S07]  /*0730*/  IMAD R0, R8, 0x800000, R0 ;  /* 0x0080000008007824 */ /* 0x000fce00078e0200 */
.L_x_12:
[----:B------:R-:W-:Y:S05]  /*0740*/  BSYNC.RECONVERGENT B2 ;  /* 0x0000000000027941 */ /* 0x000fea0003800200 */
.L_x_9:
[----:B------:R-:W-:Y:S05]  /*0750*/  BRA `(.L_x_13) ;  /* 0x0000000000207947 */ /* 0x000fea0003800000 */
.L_x_8:
[----:B------:R-:W-:-:S04]  /*0760*/  LOP3.LUT R0, R8, 0x80000000, R7, 0x48, !PT ;  /* 0x8000000008007812 */ /* 0x000fc800078e4807 */
[----:B------:R-:W-:Y:S01]  /*0770*/  LOP3.LUT R0, R0, 0x7f800000, RZ, 0xfc, !PT ;  /* 0x7f80000000007812 */ /* 0x000fe200078efcff */
[----:B------:R-:W-:Y:S06]  /*0780*/  BRA `(.L_x_13) ;  /* 0x0000000000147947 */ /* 0x000fec0003800000 */
.L_x_7:
[----:B------:R-:W-:Y:S01]  /*0790*/  LOP3.LUT R0, R8, 0x80000000, R7, 0x48, !PT ;  /* 0x8000000008007812 */ /* 0x000fe200078e4807 */
[----:B------:R-:W-:Y:S06]  /*07a0*/  BRA `(.L_x_13) ;  /* 0x00000000000c7947 */ /* 0x000fec0003800000 */
.L_x_6:
[----:B------:R-:W0:Y:S01]  /*07b0*/  MUFU.RSQ R0, -QNAN ;  /* 0xffc0000000007908 */ /* 0x000e220000001400 */
[----:B------:R-:W-:Y:S05]  /*07c0*/  BRA `(.L_x_13) ;  /* 0x0000000000047947 */ /* 0x000fea0003800000 */
.L_x_5:
[----:B------:R-:W-:-:S07]  /*07d0*/  FADD.FTZ R0, R0, 2556 ;  /* 0x451fc00000007421 */ /* 0x000fce0000010000 */
.L_x_13:
[----:B------:R-:W-:Y:S05]  /*07e0*/  BSYNC.RECONVERGENT B0 ;  /* 0x0000000000007941 */ /* 0x000fea0003800200 */
.L_x_2:
[----:B------:R-:W-:-:S04]  /*07f0*/  IMAD.MOV.U32 R7, RZ, RZ, 0x0 ;  /* 0x00000000ff077424 */ /* 0x000fc800078e00ff */
[----:B0-----:R-:W-:Y:S05]  /*0800*/  RET.REL.NODEC R6 `(_Z17weight_update_GPUPfS_ii) ;  /* 0xfffffff406fc7950 */ /* 0x001fea0003c3ffff */
.L_x_14:
[----:B------:R-:W-:-:S00]  /*0810*/  BRA `(.L_x_14) ;  /* 0xfffffffc00fc7947 */ /* 0x000fc0000383ffff */
[----:B------:R-:W-:-:S00]  /*0820*/  NOP ;  /* 0x0000000000007918 */ /* 0x000fc00000000000 */
        /* <DEDUP_REMOVED lines=13> */
.L_x_47:


//--------------------- .text._Z15initialize_gradPfi --------------------------
	.section	.text._Z15initialize_gradPfi,"ax",@progbits
	.align	128
        .global         _Z15initialize_gradPfi
        .type           _Z15initialize_gradPfi,@function
        .size           _Z15initialize_gradPfi,(.L_x_51 - _Z15initialize_gradPfi)
        .other          _Z15initialize_gradPfi,@"STO_CUDA_ENTRY STV_DEFAULT"
_Z15initialize_gradPfi:
.text._Z15initialize_gradPfi:
        /* <DEDUP_REMOVED lines=11> */
[----:B-1----:R-:W-:Y:S01]  /*00b0*/  STG.E desc[UR4][R2.64], RZ ;  /* 0x000000ff02007986 */ /* 0x002fe2000c101904 */
[----:B------:R-:W-:Y:S05]  /*00c0*/  EXIT ;  /* 0x000000000000794d */ /* 0x000fea0003800000 */
.L_x_15:
        /* <DEDUP_REMOVED lines=11> */
.L_x_51:


//--------------------- .text._Z8grad_GPUPfS_S_S_S_iif --------------------------
	.section	.text._Z8grad_GPUPfS_S_S_S_iif,"ax",@progbits
	.align	128
        .global         _Z8grad_GPUPfS_S_S_S_iif
        .type           _Z8grad_GPUPfS_S_S_S_iif,@function
        .size           _Z8grad_GPUPfS_S_S_S_iif,(.L_x_52 - _Z8grad_GPUPfS_S_S_S_iif)
        .other          _Z8grad_GPUPfS_S_S_S_iif,@"STO_CUDA_ENTRY STV_DEFAULT"
_Z8grad_GPUPfS_S_S_S_iif:
.text._Z8grad_GPUPfS_S_S_S_iif:
[----:B------:R-:W-:Y:S01]  /*0000*/  LDC R1, c[0x0][0x37c] ;  /* 0x0000df00ff017b82 */ /* 0x000fe20000000800 */
[----:B------:R-:W0:Y:S07]  /*0010*/  S2R R2, SR_TID.X ;  /* 0x0000000000027919 */ /* 0x000e2e0000002100 */
[----:B------:R-:W0:Y:S08]  /*0020*/  S2UR UR4, SR_CTAID.X ;  /* 0x00000000000479c3 */ /* 0x000e300000002500 */
[----:B------:R-:W0:Y:S08]  /*0030*/  LDC R11, c[0x0][0x360] ;  /* 0x0000d800ff0b7b82 */ /* 0x000e300000000800 */
[----:B------:R-:W1:Y:S01]  /*0040*/  LDC R0, c[0x0][0x3ac] ;  /* 0x0000eb00ff007b82 */ /* 0x000e620000000800 */
[----:B0-----:R-:W-:-:S05]  /*0050*/  IMAD R11, R11, UR4, R2 ;  /* 0x000000040b0b7c24 */ /* 0x001fca000f8e0202 */
[----:B-1----:R-:W-:-:S13]  /*0060*/  ISETP.GE.AND P0, PT, R11, R0, PT ;  /* 0x000000000b00720c */ /* 0x002fda0003f06270 */
[----:B------:R-:W-:Y:S05]  /*0070*/  @P0 EXIT ;  /* 0x000000000000094d */ /* 0x000fea0003800000 */
[----:B------:R-:W0:Y:S01]  /*0080*/  LDCU UR8, c[0x0][0x3a8] ;  /* 0x00007500ff0877ac */ /* 0x000e220008000800 */
[----:B------:R-:W1:Y:S01]  /*0090*/  LDCU.64 UR12, c[0x0][0x358] ;  /* 0x00006b00ff0c77ac */ /* 0x000e620008000a00 */
[----:B0-----:R-:W-:-:S09]  /*00a0*/  UISETP.GE.AND UP0, UPT, UR8, 0x1, UPT ;  /* 0x000000010800788c */ /* 0x001fd2000bf06270 */
[----:B-1----:R-:W-:Y:S05]  /*00b0*/  BRA.U !UP0, `(.L_x_16) ;  /* 0x0000001108207547 */ /* 0x002fea000b800000 */
[----:B------:R-:W0:Y:S01]  /*00c0*/  LDC.64 R2, c[0x0][0x398] ;  /* 0x0000e600ff027b82 */ /* 0x000e220000000a00 */
[----:B------:R-:W-:Y:S01]  /*00d0*/  UISETP.GE.U32.AND UP1, UPT, UR8, 0x8, UPT ;  /* 0x000000080800788c */ /* 0x000fe2000bf26070 */
[----:B------:R-:W-:Y:S01]  /*00e0*/  HFMA2 R10, -RZ, RZ, 0, 0 ;  /* 0x00000000ff0a7431 */ /* 0x000fe200000001ff */
[----:B------:R-:W-:-:S04]  /*00f0*/  ULOP3.LUT UR9, UR8, 0x7, URZ, 0xc0, !UPT ;  /* 0x0000000708097892 */ /* 0x000fc8000f8ec0ff */
[----:B------:R-:W-:Y:S01]  /*0100*/  UISETP.NE.AND UP0, UPT, UR9, URZ, UPT ;  /* 0x000000ff0900728c */ /* 0x000fe2000bf05270 */
[----:B------:R-:W1:Y:S01]  /*0110*/  LDC.64 R4, c[0x0][0x3a0] ;  /* 0x0000e800ff047b82 */ /* 0x000e620000000a00 */
[----:B0-----:R-:W-:-:S04]  /*0120*/  IMAD.WIDE R2, R11, 0x4, R2 ;  /* 0x000000040b027825 */ /* 0x001fc800078e0202 */
[----:B-1----:R-:W-:Y:S01]  /*0130*/  IMAD.WIDE R4, R11, 0x4, R4 ;  /* 0x000000040b047825 */ /* 0x002fe200078e0204 */
[----:B------:R-:W-:Y:S06]  /*0140*/  BRA.U !UP1, `(.L_x_17) ;  /* 0x0000000909087547 */ /* 0x000fec000b800000 */
[----:B------:R-:W0:Y:S01]  /*0150*/  LDCU.64 UR6, c[0x0][0x388] ;  /* 0x00007100ff0677ac */ /* 0x000e220008000a00 */
[----:B------:R-:W-:Y:S01]  /*0160*/  MOV R13, R11 ;  /* 0x0000000b000d7202 */ /* 0x000fe20000000f00 */
[----:B------:R-:W1:Y:S01]  /*0170*/  LDCU.64 UR4, c[0x0][0x390] ;  /* 0x00007200ff0477ac */ /* 0x000e620008000a00 */
[----:B------:R-:W-:Y:S01]  /*0180*/  ULOP3.LUT UR10, UR8, 0x7ffffff8, URZ, 0xc0, !UPT ;  /* 0x7ffffff8080a7892 */ /* 0x000fe2000f8ec0ff */
[----:B------:R-:W2:Y:S05]  /*0190*/  LDCU UR14, c[0x0][0x3b0] ;  /* 0x00007600ff0e77ac */ /* 0x000eaa0008000800 */
[----:B------:R-:W-:Y:S01]  /*01a0*/  MOV R10, UR10 ;  /* 0x0000000a000a7c02 */ /* 0x000fe20008000f00 */
[----:B------:R-:W-:-:S02]  /*01b0*/  UIADD3 UR11, UPT, UPT, -UR10, URZ, URZ ;  /* 0x000000ff0a0b7290 */ /* 0x000fc4000fffe1ff */
[----:B0-----:R-:W-:Y:S02]  /*01c0*/  UIADD3 UR6, UP1, UPT, UR6, 0x10, URZ ;  /* 0x0000001006067890 */ /* 0x001fe4000ff3e0ff */
[----:B-1----:R-:W-:Y:S02]  /*01d0*/  UIADD3 UR4, UP2, UPT, UR4, 0x10, URZ ;  /* 0x0000001004047890 */ /* 0x002fe4000ff5e0ff */
[----:B------:R-:W-:Y:S02]  /*01e0*/  UIADD3.X UR7, UPT, UPT, URZ, UR7, URZ, UP1, !UPT ;  /* 0x00000007ff077290 */ /* 0x000fe40008ffe4ff */
[----:B------:R-:W-:Y:S01]  /*01f0*/  MOV R8, UR6 ;  /* 0x0000000600087c02 */ /* 0x000fe20008000f00 */
[----:B------:R-:W-:Y:S01]  /*0200*/  UIADD3.X UR5, UPT, UPT, URZ, UR5, URZ, UP2, !UPT ;  /* 0x00000005ff057290 */ /* 0x000fe200097fe4ff */
[----:B------:R-:W-:Y:S02]  /*0210*/  MOV R18, UR4 ;  /* 0x0000000400127c02 */ /* 0x000fe40008000f00 */
[----:B------:R-:W-:-:S03]  /*0220*/  MOV R9, UR7 ;  /* 0x0000000700097c02 */ /* 0x000fc60008000f00 */
[----:B--2---:R-:W-:-:S07]  /*0230*/  MOV R19, UR5 ;  /* 0x0000000500137c02 */ /* 0x004fce0008000f00 */
.L_x_18:
[----:B-1----:R-:W0:Y:S01]  /*0240*/  LDC.64 R14, c[0x0][0x380] ;  /* 0x0000e000ff0e7b82 */ /* 0x002e220000000a00 */
[----:B------:R-:W2:Y:S04]  /*0250*/  LDG.E R17, desc[UR12][R2.64] ;  /* 0x0000000c02117981 */ /* 0x000ea8000c1e1900 */
[----:B------:R-:W2:Y:S01]  /*0260*/  LDG.E R7, desc[UR12][R8.64+-0x10] ;  /* 0xfffff00c08077981 */ /* 0x000ea2000c1e1900 */
[----:B0-----:R-:W-:-:S05]  /*0270*/  IMAD.WIDE R14, R13, 0x4, R14 ;  /* 0x000000040d0e7825 */ /* 0x001fca00078e020e */
[----:B------:R-:W3:Y:S02]  /*0280*/  LDG.E R6, desc[UR12][R14.64] ;  /* 0x0000000c0e067981 */ /* 0x000ee4000c1e1900 */
[----:B---3--:R-:W-:-:S04]  /*0290*/  FMUL R6, R6, UR14 ;  /* 0x0000000e06067c20 */ /* 0x008fc80008400000 */
[----:B--2---:R-:W-:Y:S01]  /*02a0*/  FFMA R7, R6, R7, R17 ;  /* 0x0000000706077223 */ /* 0x004fe20000000011 */
[----:B------:R-:W-:-:S04]  /*02b0*/  MOV R6, R18 ;  /* 0x0000001200067202 */ /* 0x000fc80000000f00 */
[----:B------:R0:W-:Y:S04]  /*02c0*/  STG.E desc[UR12][R2.64], R7 ;  /* 0x0000000702007986 */ /* 0x0001e8000c10190c */
[----:B------:R-:W2:Y:S01]  /*02d0*/  LDG.E R12, desc[UR12][R14.64] ;  /* 0x0000000c0e0c7981 */ /* 0x000ea2000c1e1900 */
[----:B0-----:R-:W-:-:S03]  /*02e0*/  MOV R7, R19 ;  /* 0x0000001300077202 */ /* 0x001fc60000000f00 */
[----:B------:R-:W3:Y:S04]  /*02f0*/  LDG.E R19, desc[UR12][R4.64] ;  /* 0x0000000c04137981 */ /* 0x000ee8000c1e1900 */
[----:B------:R-:W3:Y:S01]  /*0300*/  LDG.E R17, desc[UR12][R6.64+-0x10] ;  /* 0xfffff00c06117981 */ /* 0x000ee2000c1e1900 */
[----:B--2---:R-:W-:-:S04]  /*0310*/  FMUL R12, R12, UR14 ;  /* 0x0000000e0c0c7c20 */ /* 0x004fc80008400000 */
[----:B---3--:R-:W-:Y:S01]  /*0320*/  FFMA R19, R12, R17, R19 ;  /* 0x000000110c137223 */ /* 0x008fe20000000013 */
[----:B------:R-:W-:-:S04]  /*0330*/  IMAD.WIDE R16, R0, 0x4, R14 ;  /* 0x0000000400107825 */ /* 0x000fc800078e020e */
[----:B------:R0:W-:Y:S04]  /*0340*/  STG.E desc[UR12][R4.64], R19 ;  /* 0x0000001304007986 */ /* 0x0001e8000c10190c */
[----:B------:R-:W2:Y:S04]  /*0350*/  LDG.E R12, desc[UR12][R16.64] ;  /* 0x0000000c100c7981 */ /* 0x000ea8000c1e1900 */
[----:B------:R-:W3:Y:S04]  /*0360*/  LDG.E R21, desc[UR12][R8.64+-0xc] ;  /* 0xfffff40c08157981 */ /* 0x000ee8000c1e1900 */
[----:B------:R-:W3:Y:S01]  /*0370*/  LDG.E R23, desc[UR12][R2.64] ;  /* 0x0000000c02177981 */ /* 0x000ee2000c1e1900 */
[----:B--2---:R-:W-:-:S04]  /*0380*/  FMUL R12, R12, UR14 ;  /* 0x0000000e0c0c7c20 */ /* 0x004fc80008400000 */
[----:B---3--:R-:W-:-:S05]  /*0390*/  FFMA R21, R12, R21, R23 ;  /* 0x000000150c157223 */ /* 0x008fca0000000017 */
[----:B------:R1:W-:Y:S04]  /*03a0*/  STG.E desc[UR12][R2.64], R21 ;  /* 0x0000001502007986 */ /* 0x0003e8000c10190c */
[----:B------:R-:W2:Y:S04]  /*03b0*/  LDG.E R12, desc[UR12][R16.64] ;  /* 0x0000000c100c7981 */ /* 0x000ea8000c1e1900 */
[----:B------:R-:W3:Y:S04]  /*03c0*/  LDG.E R15, desc[UR12][R6.64+-0xc] ;  /* 0xfffff40c060f7981 */ /* 0x000ee8000c1e1900 */
[----:B------:R-:W3:Y:S01]  /*03d0*/  LDG.E R23, desc[UR12][R4.64] ;  /* 0x0000000c04177981 */ /* 0x000ee2000c1e1900 */
[----:B--2---:R-:W-:-:S04]  /*03e0*/  FMUL R12, R12, UR14 ;  /* 0x0000000e0c0c7c20 */ /* 0x004fc80008400000 */
[----:B---3--:R-:W-:Y:S01]  /*03f0*/  FFMA R23, R12, R15, R23 ;  /* 0x0000000f0c177223 */ /* 0x008fe20000000017 */
[----:B------:R-:W-:-:S04]  /*0400*/  IMAD.WIDE R14, R0, 0x4, R16 ;  /* 0x00000004000e7825 */ /* 0x000fc800078e0210 */
[----:B------:R2:W-:Y:S04]  /*0410*/  STG.E desc[UR12][R4.64], R23 ;  /* 0x0000001704007986 */ /* 0x0005e8000c10190c */
[----:B------:R-:W3:Y:S04]  /*0420*/  LDG.E R12, desc[UR12][R14.64] ;  /* 0x0000000c0e0c7981 */ /* 0x000ee8000c1e1900 */
[----:B0-----:R-:W4:Y:S04]  /*0430*/  LDG.E R19, desc[UR12][R8.64+-0x8] ;  /* 0xfffff80c08137981 */ /* 0x001f28000c1e1900 */
[----:B------:R-:W4:Y:S01]  /*0440*/  LDG.E R25, desc[UR12][R2.64] ;  /* 0x0000000c02197981 */ /* 0x000f22000c1e1900 */
[----:B---3--:R-:W-:-:S04]  /*0450*/  FMUL R12, R12, UR14 ;  /* 0x0000000e0c0c7c20 */ /* 0x008fc80008400000 */
[----:B----4-:R-:W-:-:S05]  /*0460*/  FFMA R19, R12, R19, R25 ;  /* 0x000000130c137223 */ /* 0x010fca0000000019 */
[----:B------:R0:W-:Y:S04]  /*0470*/  STG.E desc[UR12][R2.64], R19 ;  /* 0x0000001302007986 */ /* 0x0001e8000c10190c */
[----:B------:R-:W3:Y:S04]  /*0480*/  LDG.E R12, desc[UR12][R14.64] ;  /* 0x0000000c0e0c7981 */ /* 0x000ee8000c1e1900 */
[----:B------:R-:W4:Y:S04]  /*0490*/  LDG.E R17, desc[UR12][R6.64+-0x8] ;  /* 0xfffff80c06117981 */ /* 0x000f28000c1e1900 */
[----:B-1----:R-:W4:Y:S01]  /*04a0*/  LDG.E R21, desc[UR12][R4.64] ;  /* 0x0000000c04157981 */ /* 0x002f22000c1e1900 */
[----:B---3--:R-:W-:-:S04]  /*04b0*/  FMUL R12, R12, UR14 ;  /* 0x0000000e0c0c7c20 */ /* 0x008fc80008400000 */
[----:B----4-:R-:W-:Y:S01]  /*04c0*/  FFMA R21, R12, R17, R21 ;  /* 0x000000110c157223 */ /* 0x010fe20000000015 */
[----:B------:R-:W-:-:S04]  /*04d0*/  IMAD.WIDE R16, R0, 0x4, R14 ;  /* 0x0000000400107825 */ /* 0x000fc800078e020e */
[----:B------:R1:W-:Y:S04]  /*04e0*/  STG.E desc[UR12][R4.64], R21 ;  /* 0x0000001504007986 */ /* 0x0003e8000c10190c */
[----:B------:R-:W3:Y:S04]  /*04f0*/  LDG.E R12, desc[UR12][R16.64] ;  /* 0x0000000c100c7981 */ /* 0x000ee8000c1e1900 */
[----:B--2---:R-:W2:Y:S04]  /*0500*/  LDG.E R23, desc[UR12][R8.64+-0x4] ;  /* 0xfffffc0c08177981 */ /* 0x004ea8000c1e1900 */
[----:B------:R-:W2:Y:S01]  /*0510*/  LDG.E R25, desc[UR12][R2.64] ;  /* 0x0000000c02197981 */ /* 0x000ea2000c1e1900 */
[----:B---3--:R-:W-:-:S04]  /*0520*/  FMUL R12, R12, UR14 ;  /* 0x0000000e0c0c7c20 */ /* 0x008fc80008400000 */
[----:B--2---:R-:W-:-:S05]  /*0530*/  FFMA R23, R12, R23, R25 ;  /* 0x000000170c177223 */ /* 0x004fca0000000019 */
[----:B------:R2:W-:Y:S04]  /*0540*/  STG.E desc[UR12][R2.64], R23 ;  /* 0x0000001702007986 */ /* 0x0005e8000c10190c */
[----:B------:R-:W3:Y:S04]  /*0550*/  LDG.E R12, desc[UR12][R16.64] ;  /* 0x0000000c100c7981 */ /* 0x000ee8000c1e1900 */
[----:B------:R-:W4:Y:S04]  /*0560*/  LDG.E R15, desc[UR12][R6.64+-0x4] ;  /* 0xfffffc0c060f7981 */ /* 0x000f28000c1e1900 */
[----:B0-----:R-:W4:Y:S01]  /*0570*/  LDG.E R19, desc[UR12][R4.64] ;  /* 0x0000000c04137981 */ /* 0x001f22000c1e1900 */
[----:B---3--:R-:W-:-:S04]  /*0580*/  FMUL R12, R12, UR14 ;  /* 0x0000000e0c0c7c20 */ /* 0x008fc80008400000 */
[----:B----4-:R-:W-:Y:S01]  /*0590*/  FFMA R19, R12, R15, R19 ;  /* 0x0000000f0c137223 */ /* 0x010fe20000000013 */
[----:B------:R-:W-:-:S04]  /*05a0*/  IMAD.WIDE R14, R0, 0x4, R16 ;  /* 0x00000004000e7825 */ /* 0x000fc800078e0210 */
[----:B------:R0:W-:Y:S04]  /*05b0*/  STG.E desc[UR12][R4.64], R19 ;  /* 0x0000001304007986 */ /* 0x0001e8000c10190c */
[----:B------:R-:W3:Y:S04]  /*05c0*/  LDG.E R12, desc[UR12][R14.64] ;  /* 0x0000000c0e0c7981 */ /* 0x000ee8000c1e1900 */
[----:B-1----:R-:W4:Y:S04]  /*05d0*/  LDG.E R21, desc[UR12][R8.64] ;  /* 0x0000000c08157981 */ /* 0x002f28000c1e1900 */
[----:B------:R-:W4:Y:S01]  /*05e0*/  LDG.E R25, desc[UR12][R2.64] ;  /* 0x0000000c02197981 */ /* 0x000f22000c1e1900 */
[----:B---3--:R-:W-:-:S04]  /*05f0*/  FMUL R12, R12, UR14 ;  /* 0x0000000e0c0c7c20 */ /* 0x008fc80008400000 */
[----:B----4-:R-:W-:-:S05]  /*0600*/  FFMA R21, R12, R21, R25 ;  /* 0x000000150c157223 */ /* 0x010fca0000000019 */
[----:B------:R1:W-:Y:S04]  /*0610*/  STG.E desc[UR12][R2.64], R21 ;  /* 0x0000001502007986 */ /* 0x0003e8000c10190c */
[----:B------:R-:W3:Y:S04]  /*0620*/  LDG.E R12, desc[UR12][R14.64] ;  /* 0x0000000c0e0c7981 */ /* 0x000ee8000c1e1900 */
[----:B------:R-:W4:Y:S04]  /*0630*/  LDG.E R17, desc[UR12][R6.64] ;  /* 0x0000000c06117981 */ /* 0x000f28000c1e1900 */
[----:B--2---:R-:W4:Y:S01]  /*0640*/  LDG.E R23, desc[UR12][R4.64] ;  /* 0x0000000c04177981 */ /* 0x004f22000c1e1900 */
[----:B---3--:R-:W-:-:S04]  /*0650*/  FMUL R12, R12, UR14 ;  /* 0x0000000e0c0c7c20 */ /* 0x008fc80008400000 */
[----:B----4-:R-:W-:Y:S01]  /*0660*/  FFMA R23, R12, R17, R23 ;  /* 0x000000110c177223 */ /* 0x010fe20000000017 */
        /* <DEDUP_REMOVED lines=37> */
[----:B------:R-:W-:-:S04]  /*08c0*/  UIADD3 UR11, UPT, UPT, UR11, 0x8, URZ ;  /* 0x000000080b0b7890 */ /* 0x000fc8000fffe0ff */
[----:B------:R-:W-:Y:S01]  /*08d0*/  UISETP.NE.AND UP1, UPT, UR11, URZ, UPT ;  /* 0x000000ff0b00728c */ /* 0x000fe2000bf25270 */
[----:B------:R-:W-:Y:S02]  /*08e0*/  IADD3 R8, P0, PT, R8, 0x20, RZ ;  /* 0x0000002008087810 */ /* 0x000fe40007f1e0ff */
[----:B------:R-:W-:Y:S02]  /*08f0*/  IADD3 R18, P1, PT, R6, 0x20, RZ ;  /* 0x0000002006127810 */ /* 0x000fe40007f3e0ff */
[----:B------:R-:W-:Y:S02]  /*0900*/  IADD3.X R9, PT, PT, RZ, R9, RZ, P0, !PT ;  /* 0x00000009ff097210 */ /* 0x000fe400007fe4ff */
[----:B0-----:R-:W-:Y:S02]  /*0910*/  IADD3.X R19, PT, PT, RZ, R7, RZ, P1, !PT ;  /* 0x00000007ff137210 */ /* 0x001fe40000ffe4ff */
[----:B------:R-:W-:Y:S01]  /*0920*/  LEA R13, R0, R13, 0x3 ;  /* 0x0000000d000d7211 */ /* 0x000fe200078e18ff */
[----:B---3--:R-:W-:-:S04]  /*0930*/  FMUL R12, R12, UR14 ;  /* 0x0000000e0c0c7c20 */ /* 0x008fc80008400000 */
[----:B----4-:R-:W-:-:S05]  /*0940*/  FFMA R15, R12, R15, R23 ;  /* 0x0000000f0c0f7223 */ /* 0x010fca0000000017 */
[----:B------:R1:W-:Y:S01]  /*0950*/  STG.E desc[UR12][R4.64], R15 ;  /* 0x0000000f04007986 */ /* 0x0003e2000c10190c */
[----:B------:R-:W-:Y:S05]  /*0960*/  BRA.U UP1, `(.L_x_18) ;  /* 0xfffffff901347547 */ /* 0x000fea000b83ffff */
.L_x_17:
[----:B------:R-:W-:Y:S05]  /*0970*/  BRA.U !UP0, `(.L_x_16) ;  /* 0x0000000508f07547 */ /* 0x000fea000b800000 */
[----:B------:R-:W-:Y:S02]  /*0980*/  UISETP.GE.U32.AND UP0, UPT, UR9, 0x4, UPT ;  /* 0x000000040900788c */ /* 0x000fe4000bf06070 */
[----:B------:R-:W-:-:S04]  /*0990*/  ULOP3.LUT UR5, UR8, 0x3, URZ, 0xc0, !UPT ;  /* 0x0000000308057892 */ /* 0x000fc8000f8ec0ff */
[----:B------:R-:W-:-:S03]  /*09a0*/  UISETP.NE.AND UP1, UPT, UR5, URZ, UPT ;  /* 0x000000ff0500728c */ /* 0x000fc6000bf25270 */
[----:B------:R-:W-:Y:S08]  /*09b0*/  BRA.U !UP0, `(.L_x_19) ;  /* 0x0000000108f07547 */ /* 0x000ff0000b800000 */
[----:B------:R-:W0:Y:S01]  /*09c0*/  LDC.64 R8, c[0x0][0x380] ;  /* 0x0000e000ff087b82 */ /* 0x000e220000000a00 */
[----:B------:R-:W-:Y:S01]  /*09d0*/  IMAD R13, R10, R0, R11 ;  /* 0x000000000a0d7224 */ /* 0x000fe200078e020b */
[----:B------:R-:W2:Y:S01]  /*09e0*/  LDG.E R17, desc[UR12][R2.64] ;  /* 0x0000000c02117981 */ /* 0x000ea2000c1e1900 */
[----:B------:R-:W3:Y:S05]  /*09f0*/  LDCU UR4, c[0x0][0x3b0] ;  /* 0x00007600ff0477ac */ /* 0x000eea0008000800 */
[----:B------:R-:W4:Y:S01]  /*0a00*/  LDC.64 R6, c[0x0][0x388] ;  /* 0x0000e200ff067b82 */ /* 0x000f220000000a00 */
[----:B0-----:R-:W-:-:S07]  /*0a10*/  IMAD.WIDE R8, R13, 0x4, R8 ;  /* 0x000000040d087825 */ /* 0x001fce00078e0208 */
[----:B------:R-:W0:Y:S01]  /*0a20*/  LDC.64 R12, c[0x0][0x390] ;  /* 0x0000e400ff0c7b82 */ /* 0x000e220000000a00 */
[----:B------:R-:W3:Y:S01]  /*0a30*/  LDG.E R14, desc[UR12][R8.64] ;  /* 0x0000000c080e7981 */ /* 0x000ee2000c1e1900 */
[----:B----4-:R-:W-:-:S05]  /*0a40*/  IMAD.WIDE.U32 R6, R10, 0x4, R6 ;  /* 0x000000040a067825 */ /* 0x010fca00078e0006 */
[----:B-1----:R-:W2:Y:S01]  /*0a50*/  LDG.E R15, desc[UR12][R6.64] ;  /* 0x0000000c060f7981 */ /* 0x002ea2000c1e1900 */
[----:B0-----:R-:W-:-:S04]  /*0a60*/  IMAD.WIDE.U32 R12, R10, 0x4, R12 ;  /* 0x000000040a0c7825 */ /* 0x001fc800078e000c */
[----:B---3--:R-:W-:-:S04]  /*0a70*/  FMUL R14, R14, UR4 ;  /* 0x000000040e0e7c20 */ /* 0x008fc80008400000 */
[----:B--2---:R-:W-:-:S05]  /*0a80*/  FFMA R17, R14, R15, R17 ;  /* 0x0000000f0e117223 */ /* 0x004fca0000000011 */
        /* <DEDUP_REMOVED lines=27> */
[----:B------:R-:W4:Y:S04]  /*0c40*/  LDG.E R14, desc[UR12][R8.64] ;  /* 0x0000000c080e7981 */ /* 0x000f28000c1e1900 */
[----:B------:R-:W5:Y:S04]  /*0c50*/  LDG.E R15, desc[UR12][R12.64+0x8] ;  /* 0x0000080c0c0f7981 */ /* 0x000f68000c1e1900 */
[----:B--2---:R-:W5:Y:S01]  /*0c60*/  LDG.E R21, desc[UR12][R4.64] ;  /* 0x0000000c04157981 */ /* 0x004f62000c1e1900 */
[----:B----4-:R-:W-:-:S04]  /*0c70*/  FMUL R14, R14, UR4 ;  /* 0x000000040e0e7c20 */ /* 0x010fc80008400000 */
[----:B-----5:R-:W-:Y:S01]  /*0c80*/  FFMA R21, R14, R15, R21 ;  /* 0x0000000f0e157223 */ /* 0x020fe20000000015 */
[----:B------:R-:W-:-:S04]  /*0c90*/  IMAD.WIDE R14, R0, 0x4, R8 ;  /* 0x00000004000e7825 */ /* 0x000fc800078e0208 */
[----:B------:R3:W-:Y:S04]  /*0ca0*/  STG.E desc[UR12][R4.64], R21 ;  /* 0x0000001504007986 */ /* 0x0007e8000c10190c */
[----:B------:R-:W2:Y:S04]  /*0cb0*/  LDG.E R16, desc[UR12][R14.64] ;  /* 0x0000000c0e107981 */ /* 0x000ea8000c1e1900 */
[----:B------:R-:W4:Y:S04]  /*0cc0*/  LDG.E R7, desc[UR12][R6.64+0xc] ;  /* 0x00000c0c06077981 */ /* 0x000f28000c1e1900 */
[----:B0-----:R-:W4:Y:S01]  /*0cd0*/  LDG.E R17, desc[UR12][R2.64] ;  /* 0x0000000c02117981 */ /* 0x001f22000c1e1900 */
[----:B--2---:R-:W-:-:S04]  /*0ce0*/  FMUL R16, R16, UR4 ;  /* 0x0000000410107c20 */ /* 0x004fc80008400000 */
[----:B----4-:R-:W-:-:S05]  /*0cf0*/  FFMA R17, R16, R7, R17 ;  /* 0x0000000710117223 */ /* 0x010fca0000000011 */
[----:B------:R3:W-:Y:S04]  /*0d00*/  STG.E desc[UR12][R2.64], R17 ;  /* 0x0000001102007986 */ /* 0x0007e8000c10190c */
[----:B------:R-:W2:Y:S04]  /*0d10*/  LDG.E R8, desc[UR12][R14.64] ;  /* 0x0000000c0e087981 */ /* 0x000ea8000c1e1900 */
[----:B------:R-:W4:Y:S04]  /*0d20*/  LDG.E R13, desc[UR12][R12.64+0xc] ;  /* 0x00000c0c0c0d7981 */ /* 0x000f28000c1e1900 */
[----:B------:R-:W4:Y:S01]  /*0d30*/  LDG.E R9, desc[UR12][R4.64] ;  /* 0x0000000c04097981 */ /* 0x000f22000c1e1900 */
[----:B------:R-:W-:Y:S01]  /*0d40*/  IADD3 R10, PT, PT, R10, 0x4, RZ ;  /* 0x000000040a0a7810 */ /* 0x000fe20007ffe0ff */
[----:B--2---:R-:W-:-:S04]  /*0d50*/  FMUL R8, R8, UR4 ;  /* 0x0000000408087c20 */ /* 0x004fc80008400000 */
[----:B----4-:R-:W-:-:S05]  /*0d60*/  FFMA R9, R8, R13, R9 ;  /* 0x0000000d08097223 */ /* 0x010fca0000000009 */
[----:B------:R3:W-:Y:S02]  /*0d70*/  STG.E desc[UR12][R4.64], R9 ;  /* 0x0000000904007986 */ /* 0x0007e4000c10190c */
.L_x_19:
[----:B------:R-:W-:Y:S05]  /*0d80*/  BRA.U !UP1, `(.L_x_16) ;  /* 0x0000000109ec7547 */ /* 0x000fea000b800000 */
[----:B------:R-:W-:Y:S02]  /*0d90*/  UISETP.NE.AND UP0, UPT, UR5, 0x1, UPT ;  /* 0x000000010500788c */ /* 0x000fe4000bf05270 */
[----:B------:R-:W-:-:S04]  /*0da0*/  ULOP3.LUT UR4, UR8, 0x1, URZ, 0xc0, !UPT ;  /* 0x0000000108047892 */ /* 0x000fc8000f8ec0ff */
[----:B------:R-:W-:-:S03]  /*0db0*/  UISETP.NE.U32.AND UP1, UPT, UR4, 0x1, UPT ;  /* 0x000000010400788c */ /* 0x000fc6000bf25070 */
[----:B------:R-:W-:Y:S08]  /*0dc0*/  BRA.U !UP0, `(.L_x_20) ;  /* 0x0000000108887547 */ /* 0x000ff0000b800000 */
[----:B------:R-:W0:Y:S01]  /*0dd0*/  LDC.64 R6, c[0x0][0x380] ;  /* 0x0000e000ff067b82 */ /* 0x000e220000000a00 */
[----:B------:R-:W-:Y:S01]  /*0de0*/  IMAD R13, R10, R0, R11 ;  /* 0x000000000a0d7224 */ /* 0x000fe200078e020b */
[----:B---3--:R-:W2:Y:S01]  /*0df0*/  LDG.E R17, desc[UR12][R2.64] ;  /* 0x0000000c02117981 */ /* 0x008ea2000c1e1900 */
        /* <DEDUP_REMOVED lines=27> */
[----:B------:R-:W-:Y:S01]  /*0fb0*/  IADD3 R10, PT, PT, R10, 0x2, RZ ;  /* 0x000000020a0a7810 */ /* 0x000fe20007ffe0ff */
[----:B--2---:R-:W-:-:S04]  /*0fc0*/  FMUL R6, R6, UR4 ;  /* 0x0000000406067c20 */ /* 0x004fc80008400000 */
[----:B---3--:R-:W-:-:S05]  /*0fd0*/  FFMA R7, R6, R13, R7 ;  /* 0x0000000d06077223 */ /* 0x008fca0000000007 */
[----:B------:R0:W-:Y:S02]  /*0fe0*/  STG.E desc[UR12][R4.64], R7 ;  /* 0x0000000704007986 */ /* 0x0001e4000c10190c */
.L_x_20:
[----:B------:R-:W-:Y:S05]  /*0ff0*/  BRA.U UP1, `(.L_x_16) ;  /* 0x0000000101507547 */ /* 0x000fea000b800000 */
[----:B0-----:R-:W0:Y:S01]  /*1000*/  LDC.64 R6, c[0x0][0x380] ;  /* 0x0000e000ff067b82 */ /* 0x001e220000000a00 */
[----:B------:R-:W-:Y:S01]  /*1010*/  IMAD R13, R10, R0, R11 ;  /* 0x000000000a0d7224 */ /* 0x000fe200078e020b */
[----:B-1----:R-:W2:Y:S01]  /*1020*/  LDG.E R15, desc[UR12][R2.64] ;  /* 0x0000000c020f7981 */ /* 0x002ea2000c1e1900 */
[----:B------:R-:W1:Y:S05]  /*1030*/  LDCU UR4, c[0x0][0x3b0] ;  /* 0x00007600ff0477ac */ /* 0x000e6a0008000800 */
[----:B---3--:R-:W3:Y:S01]  /*1040*/  LDC.64 R8, c[0x0][0x388] ;  /* 0x0000e200ff087b82 */ /* 0x008ee20000000a00 */
[----:B0-----:R-:W-:-:S07]  /*1050*/  IMAD.WIDE R6, R13, 0x4, R6 ;  /* 0x000000040d067825 */ /* 0x001fce00078e0206 */
[----:B------:R-:W0:Y:S01]  /*1060*/  LDC.64 R12, c[0x0][0x390] ;  /* 0x0000e400ff0c7b82 */ /* 0x000e220000000a00 */
[----:B------:R-:W1:Y:S01]  /*1070*/  LDG.E R0, desc[UR12][R6.64] ;  /* 0x0000000c06007981 */ /* 0x000e62000c1e1900 */
[----:B---3--:R-:W-:-:S06]  /*1080*/  IMAD.WIDE.U32 R8, R10, 0x4, R8 ;  /* 0x000000040a087825 */ /* 0x008fcc00078e0008 */
[----:B------:R-:W2:Y:S01]  /*1090*/  LDG.E R9, desc[UR12][R8.64] ;  /* 0x0000000c08097981 */ /* 0x000ea2000c1e1900 */
[----:B0-----:R-:W-:-:S04]  /*10a0*/  IMAD.WIDE.U32 R12, R10, 0x4, R12 ;  /* 0x000000040a0c7825 */ /* 0x001fc800078e000c */
[----:B-1----:R-:W-:-:S04]  /*10b0*/  FMUL R0, R0, UR4 ;  /* 0x0000000400007c20 */ /* 0x002fc80008400000 */
[----:B--2---:R-:W-:-:S05]  /*10c0*/  FFMA R15, R0, R9, R15 ;  /* 0x00000009000f7223 */ /* 0x004fca000000000f */
[----:B------:R2:W-:Y:S04]  /*10d0*/  STG.E desc[UR12][R2.64], R15 ;  /* 0x0000000f02007986 */ /* 0x0005e8000c10190c */
[----:B------:R-:W3:Y:S04]  /*10e0*/  LDG.E R0, desc[UR12][R6.64] ;  /* 0x0000000c06007981 */ /* 0x000ee8000c1e1900 */
[----:B------:R-:W4:Y:S04]  /*10f0*/  LDG.E R13, desc[UR12][R12.64] ;  /* 0x0000000c0c0d7981 */ /* 0x000f28000c1e1900 */
[----:B------:R-:W4:Y:S01]  /*1100*/  LDG.E R17, desc[UR12][R4.64] ;  /* 0x0000000c04117981 */ /* 0x000f22000c1e1900 */
[----:B---3--:R-:W-:-:S04]  /*1110*/  FMUL R0, R0, UR4 ;  /* 0x0000000400007c20 */ /* 0x008fc80008400000 */
[----:B----4-:R-:W-:-:S05]  /*1120*/  FFMA R17, R0, R13, R17 ;  /* 0x0000000d00117223 */ /* 0x010fca0000000011 */
[----:B------:R2:W-:Y:S02]  /*1130*/  STG.E desc[UR12][R4.64], R17 ;  /* 0x0000001104007986 */ /* 0x0005e4000c10190c */
.L_x_16:
[----:B0123--:R-:W0:Y:S08]  /*1140*/  LDC.64 R4, c[0x0][0x3a0] ;  /* 0x0000e800ff047b82 */ /* 0x00fe300000000a00 */
[----:B------:R-:W1:Y:S01]  /*1150*/  LDC.64 R2, c[0x0][0x398] ;  /* 0x0000e600ff027b82 */ /* 0x000e620000000a00 */
[----:B0-----:R-:W-:-:S06]  /*1160*/  IMAD.WIDE R4, R11, 0x4, R4 ;  /* 0x000000040b047825 */ /* 0x001fcc00078e0204 */
[----:B------:R-:W2:Y:S01]  /*1170*/  LDG.E R5, desc[UR12][R4.64] ;  /* 0x0000000c04057981 */ /* 0x000ea2000c1e1900 */
[----:B-1----:R-:W-:-:S05]  /*1180*/  IMAD.WIDE R2, R11, 0x4, R2 ;  /* 0x000000040b027825 */ /* 0x002fca00078e0202 */
[----:B------:R-:W2:Y:S02]  /*1190*/  LDG.E R0, desc[UR12][R2.64] ;  /* 0x0000000c02007981 */ /* 0x000ea4000c1e1900 */
[----:B--2---:R-:W-:-:S05]  /*11a0*/  FADD R7, R0, R5 ;  /* 0x0000000500077221 */ /* 0x004fca0000000000 */
[----:B------:R-:W-:Y:S01]  /*11b0*/  STG.E desc[UR12][R2.64], R7 ;  /* 0x0000000702007986 */ /* 0x000fe2000c10190c */
[----:B------:R-:W-:Y:S05]  /*11c0*/  EXIT ;  /* 0x000000000000794d */ /* 0x000fea0003800000 */
.L_x_21:
        /* <DEDUP_REMOVED lines=11> */
.L_x_52:


//--------------------- .text._Z6dz_GPUPfS_S_S_S_i --------------------------
	.section	.text._Z6dz_GPUPfS_S_S_S_i,"ax",@progbits
	.align	128
        .global         _Z6dz_GPUPfS_S_S_S_i
        .type           _Z6dz_GPUPfS_S_S_S_i,@function
        .size           _Z6dz_GPUPfS_S_S_S_i,(.L_x_53 - _Z6dz_GPUPfS_S_S_S_i)
        .other          _Z6dz_GPUPfS_S_S_S_i,@"STO_CUDA_ENTRY STV_DEFAULT"
_Z6dz_GPUPfS_S_S_S_i:
.text._Z6dz_GPUPfS_S_S_S_i:
        /* <DEDUP_REMOVED lines=10> */
[----:B0-----:R-:W-:-:S06]  /*00a0*/  IMAD.WIDE R2, R7, 0x4, R2 ;  /* 0x0000000407027825 */ /* 0x001fcc00078e0202 */
[----:B-1----:R-:W2:Y:S02]  /*00b0*/  LDG.E R2, desc[UR4][R2.64] ;  /* 0x0000000402027981 */ /* 0x002ea4000c1e1900 */
[----:B--2---:R-:W-:-:S13]  /*00c0*/  FSETP.NEU.AND P0, PT, R2, RZ, PT ;  /* 0x000000ff0200720b */ /* 0x004fda0003f0d000 */
[----:B------:R-:W-:Y:S05]  /*00d0*/  @P0 BRA `(.L_x_22) ;  /* 0x00000000001c0947 */ /* 0x000fea0003800000 */
[----:B------:R-:W0:Y:S08]  /*00e0*/  LDC.64 R2, c[0x0][0x388] ;  /* 0x0000e200ff027b82 */ /* 0x000e300000000a00 */
[----:B------:R-:W1:Y:S01]  /*00f0*/  LDC.64 R4, c[0x0][0x398] ;  /* 0x0000e600ff047b82 */ /* 0x000e620000000a00 */
[----:B0-----:R-:W-:-:S06]  /*0100*/  IMAD.WIDE R2, R7, 0x4, R2 ;  /* 0x0000000407027825 */ /* 0x001fcc00078e0202 */
[----:B------:R-:W2:Y:S01]  /*0110*/  LDG.E R3, desc[UR4][R2.64] ;  /* 0x0000000402037981 */ /* 0x000ea2000c1e1900 */
[----:B-1----:R-:W-:-:S05]  /*0120*/  IMAD.WIDE R4, R7, 0x4, R4 ;  /* 0x0000000407047825 */ /* 0x002fca00078e0204 */
[----:B--2---:R-:W-:Y:S01]  /*0130*/  STG.E desc[UR4][R4.64], R3 ;  /* 0x0000000304007986 */ /* 0x004fe2000c101904 */
[----:B------:R-:W-:Y:S05]  /*0140*/  EXIT ;  /* 0x000000000000794d */ /* 0x000fea0003800000 */
.L_x_22:
[----:B------:R-:W0:Y:S08]  /*0150*/  LDC.64 R2, c[0x0][0x390] ;  /* 0x0000e400ff027b82 */ /* 0x000e300000000a00 */
[----:B------:R-:W1:Y:S01]  /*0160*/  LDC.64 R4, c[0x0][0x3a0] ;  /* 0x0000e800ff047b82 */ /* 0x000e620000000a00 */
[----:B0-----:R-:W-:-:S06]  /*0170*/  IMAD.WIDE R2, R7, 0x4, R2 ;  /* 0x0000000407027825 */ /* 0x001fcc00078e0202 */
[----:B------:R-:W2:Y:S01]  /*0180*/  LDG.E R2, desc[UR4][R2.64] ;  /* 0x0000000402027981 */ /* 0x000ea2000c1e1900 */
[----:B-1----:R-:W-:-:S04]  /*0190*/  IMAD.WIDE R4, R7, 0x4, R4 ;  /* 0x0000000407047825 */ /* 0x002fc800078e0204 */
[----:B--2---:R-:W-:-:S05]  /*01a0*/  FADD R7, -R2, -RZ ;  /* 0x800000ff02077221 */ /* 0x004fca0000000100 */
[----:B------:R-:W-:Y:S01]  /*01b0*/  STG.E desc[UR4][R4.64], R7 ;  /* 0x0000000704007986 */ /* 0x000fe2000c101904 */
[----:B------:R-:W-:Y:S05]  /*01c0*/  EXIT ;  /* 0x000000000000794d */ /* 0x000fea0003800000 */
.L_x_23:
        /* <DEDUP_REMOVED lines=11> */
.L_x_53:


//--------------------- .text._Z17sigmoid_minus_GPUPfS_i --------------------------
	.section	.text._Z17sigmoid_minus_GPUPfS_i,"ax",@progbits
	.align	128
        .global         _Z17sigmoid_minus_GPUPfS_i
        .type           _Z17sigmoid_minus_GPUPfS_i,@function
        .size           _Z17sigmoid_minus_GPUPfS_i,(.L_x_48 - _Z17sigmoid_minus_GPUPfS_i)
        .other          _Z17sigmoid_minus_GPUPfS_i,@"STO_CUDA_ENTRY STV_DEFAULT"
_Z17sigmoid_minus_GPUPfS_i:
.text._Z17sigmoid_minus_GPUPfS_i:
        /* <DEDUP_REMOVED lines=12> */
[----:B--2---:R-:W-:-:S13]  /*00c0*/  FSETP.GT.AND P0, PT, R2, 10, PT ;  /* 0x412000000200780b */ /* 0x004fda0003f04000 */
[----:B------:R-:W0:Y:S02]  /*00d0*/  @P0 LDC.64 R4, c[0x0][0x388] ;  /* 0x0000e200ff040b82 */ /* 0x000e240000000a00 */
[----:B0-----:R-:W-:-:S05]  /*00e0*/  @P0 IMAD.WIDE R4, R0, 0x4, R4 ;  /* 0x0000000400040825 */ /* 0x001fca00078e0204 */
[----:B------:R0:W-:Y:S01]  /*00f0*/  @P0 STG.E desc[UR4][R4.64], RZ ;  /* 0x000000ff04000986 */ /* 0x0001e2000c101904 */
[----:B------:R-:W-:Y:S05]  /*0100*/  @P0 EXIT ;  /* 0x000000000000094d */ /* 0x000fea0003800000 */
[----:B------:R-:W-:-:S13]  /*0110*/  FSETP.GEU.AND P0, PT, R2, -10, PT ;  /* 0xc12000000200780b */ /* 0x000fda0003f0e000 */
[----:B0-----:R-:W0:Y:S01]  /*0120*/  @!P0 LDC.64 R4, c[0x0][0x388] ;  /* 0x0000e200ff048b82 */ /* 0x001e220000000a00 */
[----:B------:R-:W-:Y:S02]  /*0130*/  @!P0 IMAD.MOV.U32 R3, RZ, RZ, 0x3f800000 ;  /* 0x3f800000ff038424 */ /* 0x000fe400078e00ff */
[----:B0-----:R-:W-:-:S05]  /*0140*/  @!P0 IMAD.WIDE R4, R0, 0x4, R4 ;  /* 0x0000000400048825 */ /* 0x001fca00078e0204 */
[----:B------:R0:W-:Y:S01]  /*0150*/  @!P0 STG.E desc[UR4][R4.64], R3 ;  /* 0x0000000304008986 */ /* 0x0001e2000c101904 */
[----:B------:R-:W-:Y:S05]  /*0160*/  @!P0 EXIT ;  /* 0x000000000000894d */ /* 0x000fea0003800000 */
[----:B0-----:R-:W0:Y:S01]  /*0170*/  F2F.F64.F32 R4, R2 ;  /* 0x0000000200047310 */ /* 0x001e220000201800 */
[----:B------:R-:W-:Y:S01]  /*0180*/  IMAD.MOV.U32 R6, RZ, RZ, 0x652b82fe ;  /* 0x652b82feff067424 */ /* 0x000fe200078e00ff */
[----:B------:R-:W-:Y:S01]  /*0190*/  UMOV UR6, 0xfefa39ef ;  /* 0xfefa39ef00067882 */ /* 0x000fe20000000000 */
[----:B------:R-:W-:Y:S01]  /*01a0*/  IMAD.MOV.U32 R7, RZ, RZ, 0x3ff71547 ;  /* 0x3ff71547ff077424 */ /* 0x000fe200078e00ff */
[----:B------:R-:W-:Y:S01]  /*01b0*/  UMOV UR7, 0x3fe62e42 ;  /* 0x3fe62e4200077882 */ /* 0x000fe20000000000 */
[----:B------:R-:W-:Y:S04]  /*01c0*/  BSSY.RECONVERGENT B0, `(.L_x_24) ;  /* 0x0000036000007945 */ /* 0x000fe80003800200 */
[----:B0-----:R-:W-:Y:S01]  /*01d0*/  DFMA R6, R4, R6, 6.75539944105574400000e+15 ;  /* 0x433800000406742b */ /* 0x001fe20000000006 */
[----:B------:R-:W-:-:S07]  /*01e0*/  FSETP.GEU.AND P0, PT, |R5|, 4.1917929649353027344, PT ;  /* 0x4086232b0500780b */ /* 0x000fce0003f0e200 */
[----:B------:R-:W-:-:S08]  /*01f0*/  DADD R8, R6, -6.75539944105574400000e+15 ;  /* 0xc338000006087429 */ /* 0x000fd00000000000 */
[----:B------:R-:W-:Y:S01]  /*0200*/  DFMA R10, R8, -UR6, R4 ;  /* 0x80000006080a7c2b */ /* 0x000fe20008000004 */
[----:B------:R-:W-:Y:S01]  /*0210*/  UMOV UR6, 0x3b39803f ;  /* 0x3b39803f00067882 */ /* 0x000fe20000000000 */
[----:B------:R-:W-:-:S06]  /*0220*/  UMOV UR7, 0x3c7abc9e ;  /* 0x3c7abc9e00077882 */ /* 0x000fcc0000000000 */
[----:B------:R-:W-:Y:S01]  /*0230*/  DFMA R8, R8, -UR6, R10 ;  /* 0x8000000608087c2b */ /* 0x000fe2000800000a */
[----:B------:R-:W-:Y:S01]  /*0240*/  UMOV UR6, 0x69ce2bdf ;  /* 0x69ce2bdf00067882 */ /* 0x000fe20000000000 */
[----:B------:R-:W-:Y:S01]  /*0250*/  IMAD.MOV.U32 R10, RZ, RZ, -0x35dec16 ;  /* 0xfca213eaff0a7424 */ /* 0x000fe200078e00ff */
[----:B------:R-:W-:Y:S01]  /*0260*/  MOV R11, 0x3e928af3 ;  /* 0x3e928af3000b7802 */ /* 0x000fe20000000f00 */
[----:B------:R-:W-:-:S05]  /*0270*/  UMOV UR7, 0x3e5ade15 ;  /* 0x3e5ade1500077882 */ /* 0x000fca0000000000 */
[----:B------:R-:W-:Y:S01]  /*0280*/  DFMA R10, R8, UR6, R10 ;  /* 0x00000006080a7c2b */ /* 0x000fe2000800000a */
[----:B------:R-:W-:Y:S01]  /*0290*/  UMOV UR6, 0x62401315 ;  /* 0x6240131500067882 */ /* 0x000fe20000000000 */
[----:B------:R-:W-:-:S06]  /*02a0*/  UMOV UR7, 0x3ec71dee ;  /* 0x3ec71dee00077882 */ /* 0x000fcc0000000000 */
[----:B------:R-:W-:Y:S01]  /*02b0*/  DFMA R10, R8, R10, UR6 ;  /* 0x00000006080a7e2b */ /* 0x000fe2000800000a */
        /* <DEDUP_REMOVED lines=20> */
[----:B------:R-:W-:-:S08]  /*0400*/  DFMA R10, R8, R10, UR6 ;  /* 0x00000006080a7e2b */ /* 0x000fd0000800000a */
[----:B------:R-:W-:-:S08]  /*0410*/  DFMA R10, R8, R10, 1 ;  /* 0x3ff00000080a742b */ /* 0x000fd0000000000a */
[----:B------:R-:W-:-:S10]  /*0420*/  DFMA R10, R8, R10, 1 ;  /* 0x3ff00000080a742b */ /* 0x000fd4000000000a */
[----:B------:R-:W-:Y:S02]  /*0430*/  IMAD R9, R6, 0x100000, R11 ;  /* 0x0010000006097824 */ /* 0x000fe400078e020b */
[----:B------:R-:W-:Y:S01]  /*0440*/  IMAD.MOV.U32 R8, RZ, RZ, R10 ;  /* 0x000000ffff087224 */ /* 0x000fe200078e000a */
[----:B------:R-:W-:Y:S06]  /*0450*/  @!P0 BRA `(.L_x_25) ;  /* 0x0000000000308947 */ /* 0x000fec0003800000 */
[----:B------:R-:W-:Y:S01]  /*0460*/  FSETP.GEU.AND P1, PT, |R5|, 4.2275390625, PT ;  /* 0x408748000500780b */ /* 0x000fe20003f2e200 */
[----:B------:R-:W-:Y:S01]  /*0470*/  DADD R4, R4, +INF ;  /* 0x7ff0000004047429 */ /* 0x000fe20000000000 */
[----:B------:R-:W-:-:S09]  /*0480*/  FSETP.GEU.AND P0, PT, R2, RZ, PT ;  /* 0x000000ff0200720b */ /* 0x000fd20003f0e000 */
[----:B------:R-:W-:Y:S02]  /*0490*/  FSEL R8, R4, RZ, P0 ;  /* 0x000000ff04087208 */ /* 0x000fe40000000000 */
[----:B------:R-:W-:Y:S02]  /*04a0*/  @!P1 LEA.HI R3, R6, R6, RZ, 0x1 ;  /* 0x0000000606039211 */ /* 0x000fe400078f08ff */
[----:B------:R-:W-:Y:S02]  /*04b0*/  FSEL R9, R5, RZ, P0 ;  /* 0x000000ff05097208 */ /* 0x000fe40000000000 */
[----:B------:R-:W-:-:S04]  /*04c0*/  @!P1 SHF.R.S32.HI R3, RZ, 0x1, R3 ;  /* 0x00000001ff039819 */ /* 0x000fc80000011403 */
[----:B------:R-:W-:Y:S01]  /*04d0*/  @!P1 LEA R11, R3, R11, 0x14 ;  /* 0x0000000b030b9211 */ /* 0x000fe200078ea0ff */
[----:B------:R-:W-:-:S05]  /*04e0*/  @!P1 IMAD.IADD R2, R6, 0x1, -R3 ;  /* 0x0000000106029824 */ /* 0x000fca00078e0a03 */
[----:B------:R-:W-:Y:S01]  /*04f0*/  @!P1 LEA R3, R2, 0x3ff00000, 0x14 ;  /* 0x3ff0000002039811 */ /* 0x000fe200078ea0ff */
[----:B------:R-:W-:-:S06]  /*0500*/  @!P1 IMAD.MOV.U32 R2, RZ, RZ, RZ ;  /* 0x000000ffff029224 */ /* 0x000fcc00078e00ff */
[----:B------:R-:W-:-:S11]  /*0510*/  @!P1 DMUL R8, R10, R2 ;  /* 0x000000020a089228 */ /* 0x000fd60000000000 */
.L_x_25:
[----:B------:R-:W-:Y:S05]  /*0520*/  BSYNC.RECONVERGENT B0 ;  /* 0x0000000000007941 */ /* 0x000fea0003800200 */
.L_x_24:
[----:B------:R-:W-:Y:S01]  /*0530*/  DADD R8, R8, 1 ;  /* 0x3ff0000008087429 */ /* 0x000fe20000000000 */
[----:B------:R-:W-:Y:S05]  /*0540*/  BSSY.RECONVERGENT B0, `(.L_x_26) ;  /* 0x000000e000007945 */ /* 0x000fea0003800200 */
[----:B------:R-:W0:Y:S04]  /*0550*/  MUFU.RCP64H R3, R9 ;  /* 0x0000000900037308 */ /* 0x000e280000001800 */
[----:B------:R-:W-:-:S05]  /*0560*/  VIADD R2, R9, 0x300402 ;  /* 0x0030040209027836 */ /* 0x000fca0000000000 */
[----:B------:R-:W-:Y:S01]  /*0570*/  FSETP.GEU.AND P0, PT, |R2|, 5.8789094863358348022e-39, PT ;  /* 0x004004020200780b */ /* 0x000fe20003f0e200 */
[----:B0-----:R-:W-:-:S08]  /*0580*/  DFMA R4, -R8, R2, 1 ;  /* 0x3ff000000804742b */ /* 0x001fd00000000102 */
[----:B------:R-:W-:-:S08]  /*0590*/  DFMA R4, R4, R4, R4 ;  /* 0x000000040404722b */ /* 0x000fd00000000004 */
[----:B------:R-:W-:-:S08]  /*05a0*/  DFMA R4, R2, R4, R2 ;  /* 0x000000040204722b */ /* 0x000fd00000000002 */
[----:B------:R-:W-:-:S08]  /*05b0*/  DFMA R6, -R8, R4, 1 ;  /* 0x3ff000000806742b */ /* 0x000fd00000000104 */
[----:B------:R-:W-:Y:S01]  /*05c0*/  DFMA R4, R4, R6, R4 ;  /* 0x000000060404722b */ /* 0x000fe20000000004 */
[----:B------:R-:W-:Y:S10]  /*05d0*/  @P0 BRA `(.L_x_27) ;  /* 0x0000000000100947 */ /* 0x000ff40003800000 */
[----:B------:R-:W-:-:S05]  /*05e0*/  LOP3.LUT R2, R9, 0x7fffffff, RZ, 0xc0, !PT ;  /* 0x7fffffff09027812 */ /* 0x000fca00078ec0ff */
[----:B------:R-:W-:Y:S01]  /*05f0*/  VIADD R3, R2, 0xfff00000 ;  /* 0xfff0000002037836 */ /* 0x000fe20000000000 */
[----:B------:R-:W-:-:S07]  /*0600*/  MOV R2, 0x620 ;  /* 0x0000062000027802 */ /* 0x000fce0000000f00 */
[----:B------:R-:W-:Y:S05]  /*0610*/  CALL.REL.NOINC `($__internal_1_$__cuda_sm20_dblrcp_rn_slowpath_v3) ;  /* 0x0000000000187944 */ /* 0x000fea0003c00000 */
.L_x_27:
[----:B------:R-:W-:Y:S05]  /*0620*/  BSYNC.RECONVERGENT B0 ;  /* 0x0000000000007941 */ /* 0x000fea0003800200 */
.L_x_26:
[----:B------:R-:W0:Y:S01]  /*0630*/  LDC.64 R2, c[0x0][0x388] ;  /* 0x0000e200ff027b82 */ /* 0x000e220000000a00 */
[----:B------:R-:W1:Y:S01]  /*0640*/  F2F.F32.F64 R5, R4 ;  /* 0x0000000400057310 */ /* 0x000e620000301000 */
[----:B0-----:R-:W-:-:S05]  /*0650*/  IMAD.WIDE R2, R0, 0x4, R2 ;  /* 0x0000000400027825 */ /* 0x001fca00078e0202 */
[----:B-1----:R-:W-:Y:S01]  /*0660*/  STG.E desc[UR4][R2.64], R5 ;  /* 0x0000000502007986 */ /* 0x002fe2000c101904 */
[----:B------:R-:W-:Y:S05]  /*0670*/  EXIT ;  /* 0x000000000000794d */ /* 0x000fea0003800000 */
        .weak           $__internal_1_$__cuda_sm20_dblrcp_rn_slowpath_v3
        .type           $__internal_1_$__cuda_sm20_dblrcp_rn_slowpath_v3,@function
        .size           $__internal_1_$__cuda_sm20_dblrcp_rn_slowpath_v3,(.L_x_48 - $__internal_1_$__cuda_sm20_dblrcp_rn_slowpath_v3)
$__internal_1_$__cuda_sm20_dblrcp_rn_slowpath_v3:
[----:B------:R-:W-:Y:S01]  /*0680*/  MOV R4, R8 ;  /* 0x0000000800047202 */ /* 0x000fe20000000f00 */
[----:B------:R-:W-:Y:S01]  /*0690*/  IMAD.MOV.U32 R5, RZ, RZ, R9 ;  /* 0x000000ffff057224 */ /* 0x000fe200078e0009 */
[----:B------:R-:W-:Y:S05]  /*06a0*/  BSSY.RECONVERGENT B1, `(.L_x_28) ;  /* 0x0000025000017945 */ /* 0x000fea0003800200 */
[----:B------:R-:W-:-:S14]  /*06b0*/  DSETP.GTU.AND P0, PT, |R4|, +INF , PT ;  /* 0x7ff000000400742a */ /* 0x000fdc0003f0c200 */
[----:B------:R-:W-:Y:S05]  /*06c0*/  @P0 BRA `(.L_x_29) ;  /* 0x0000000000800947 */ /* 0x000fea0003800000 */
[----:B------:R-:W-:-:S05]  /*06d0*/  LOP3.LUT R8, R9, 0x7fffffff, RZ, 0xc0, !PT ;  /* 0x7fffffff09087812 */ /* 0x000fca00078ec0ff */
[----:B------:R-:W-:-:S05]  /*06e0*/  VIADD R6, R8, 0xffffffff ;  /* 0xffffffff08067836 */ /* 0x000fca0000000000 */
[----:B------:R-:W-:-:S13]  /*06f0*/  ISETP.GE.U32.AND P0, PT, R6, 0x7fefffff, PT ;  /* 0x7fefffff0600780c */ /* 0x000fda0003f06070 */
[----:B------:R-:W-:Y:S01]  /*0700*/  @P0 LOP3.LUT R7, R5, 0x7ff00000, RZ, 0x3c, !PT ;  /* 0x7ff0000005070812 */ /* 0x000fe200078e3cff */
[----:B------:R-:W-:Y:S01]  /*0710*/  @P0 IMAD.MOV.U32 R6, RZ, RZ, RZ ;  /* 0x000000ffff060224 */ /* 0x000fe200078e00ff */
[----:B------:R-:W-:Y:S06]  /*0720*/  @P0 BRA `(.L_x_30) ;  /* 0x0000000000700947 */ /* 0x000fec0003800000 */
[----:B------:R-:W-:-:S13]  /*0730*/  ISETP.GE.U32.AND P0, PT, R8, 0x1000001, PT ;  /* 0x010000010800780c */ /* 0x000fda0003f06070 */
[----:B------:R-:W-:Y:S05]  /*0740*/  @!P0 BRA `(.L_x_31) ;  /* 0x0000000000388947 */ /* 0x000fea0003800000 */
[----:B------:R-:W-:Y:S01]  /*0750*/  IADD3 R7, PT, PT, R5, -0x3fe00000, RZ ;  /* 0xc020000005077810 */ /* 0x000fe20007ffe0ff */
[----:B------:R-:W-:Y:S02]  /*0760*/  IMAD.MOV.U32 R6, RZ, RZ, R4 ;  /* 0x000000ffff067224 */ /* 0x000fe400078e0004 */
[----:B------:R-:W-:Y:S01]  /*0770*/  IMAD.MOV.U32 R8, RZ, RZ, R3 ;  /* 0x000000ffff087224 */ /* 0x000fe200078e0003 */
[----:B------:R-:W0:Y:S05]  /*0780*/  MUFU.RCP64H R9, R7 ;  /* 0x0000000700097308 */ /* 0x000e2a0000001800 */
[----:B0-----:R-:W-:-:S08]  /*0790*/  DFMA R10, -R6, R8, 1 ;  /* 0x3ff00000060a742b */ /* 0x001fd00000000108 */
[----:B------:R-:W-:-:S08]  /*07a0*/  DFMA R10, R10, R10, R10 ;  /* 0x0000000a0a0a722b */ /* 0x000fd0000000000a */
[----:B------:R-:W-:-:S08]  /*07b0*/  DFMA R10, R8, R10, R8 ;  /* 0x0000000a080a722b */ /* 0x000fd00000000008 */
[----:B------:R-:W-:-:S08]  /*07c0*/  DFMA R8, -R6, R10, 1 ;  /* 0x3ff000000608742b */ /* 0x000fd0000000010a */
[----:B------:R-:W-:-:S08]  /*07d0*/  DFMA R8, R10, R8, R10 ;  /* 0x000000080a08722b */ /* 0x000fd0000000000a */
[----:B------:R-:W-:-:S08]  /*07e0*/  DMUL R8, R8, 2.2250738585072013831e-308 ;  /* 0x0010000008087828 */ /* 0x000fd00000000000 */
[----:B------:R-:W-:-:S08]  /*07f0*/  DFMA R4, -R4, R8, 1 ;  /* 0x3ff000000404742b */ /* 0x000fd00000000108 */
[----:B------:R-:W-:-:S08]  /*0800*/  DFMA R4, R4, R4, R4 ;  /* 0x000000040404722b */ /* 0x000fd00000000004 */
[----:B------:R-:W-:Y:S01]  /*0810*/  DFMA R6, R8, R4, R8 ;  /* 0x000000040806722b */ /* 0x000fe20000000008 */
[----:B------:R-:W-:Y:S10]  /*0820*/  BRA `(.L_x_30) ;  /* 0x0000000000307947 */ /* 0x000ff40003800000 */
.L_x_31:
[----:B------:R-:W-:Y:S01]  /*0830*/  DMUL R4, R4, 8.11296384146066816958e+31 ;  /* 0x4690000004047828 */ /* 0x000fe20000000000 */
[----:B------:R-:W-:-:S05]  /*0840*/  MOV R6, R3 ;  /* 0x0000000300067202 */ /* 0x000fca0000000f00 */
[----:B------:R-:W0:Y:S02]  /*0850*/  MUFU.RCP64H R7, R5 ;  /* 0x0000000500077308 */ /* 0x000e240000001800 */
[----:B0-----:R-:W-:-:S08]  /*0860*/  DFMA R8, -R4, R6, 1 ;  /* 0x3ff000000408742b */ /* 0x001fd00000000106 */
[----:B------:R-:W-:-:S08]  /*0870*/  DFMA R8, R8, R8, R8 ;  /* 0x000000080808722b */ /* 0x000fd00000000008 */
[----:B------:R-:W-:-:S08]  /*0880*/  DFMA R8, R6, R8, R6 ;  /* 0x000000080608722b */ /* 0x000fd00000000006 */
[----:B------:R-:W-:-:S08]  /*0890*/  DFMA R6, -R4, R8, 1 ;  /* 0x3ff000000406742b */ /* 0x000fd00000000108 */
[----:B------:R-:W-:-:S08]  /*08a0*/  DFMA R6, R8, R6, R8 ;  /* 0x000000060806722b */ /* 0x000fd00000000008 */
[----:B------:R-:W-:Y:S01]  /*08b0*/  DMUL R6, R6, 8.11296384146066816958e+31 ;  /* 0x4690000006067828 */ /* 0x000fe20000000000 */
[----:B------:R-:W-:Y:S10]  /*08c0*/  BRA `(.L_x_30) ;  /* 0x0000000000087947 */ /* 0x000ff40003800000 */
.L_x_29:
[----:B------:R-:W-:Y:S01]  /*08d0*/  LOP3.LUT R7, R5, 0x80000, RZ, 0xfc, !PT ;  /* 0x0008000005077812 */ /* 0x000fe200078efcff */
[----:B------:R-:W-:-:S07]  /*08e0*/  IMAD.MOV.U32 R6, RZ, RZ, R4 ;  /* 0x000000ffff067224 */ /* 0x000fce00078e0004 */
.L_x_30:
[----:B------:R-:W-:Y:S05]  /*08f0*/  BSYNC.RECONVERGENT B1 ;  /* 0x0000000000017941 */ /* 0x000fea0003800200 */
.L_x_28:
[----:B------:R-:W-:Y:S01]  /*0900*/  IMAD.MOV.U32 R3, RZ, RZ, 0x0 ;  /* 0x00000000ff037424 */ /* 0x000fe200078e00ff */
[----:B------:R-:W-:Y:S01]  /*0910*/  MOV R5, R7 ;  /* 0x0000000700057202 */ /* 0x000fe20000000f00 */
[----:B------:R-:W-:Y:S02]  /*0920*/  IMAD.MOV.U32 R4, RZ, RZ, R6 ;  /* 0x000000ffff047224 */ /* 0x000fe400078e0006 */
[----:B------:R-:W-:Y:S05]  /*0930*/  RET.REL.NODEC R2 `(_Z17sigmoid_minus_GPUPfS_i) ;  /* 0xfffffff402b07950 */ /* 0x000fea0003c3ffff */
.L_x_32:
        /* <DEDUP_REMOVED lines=12> */
.L_x_48:


//--------------------- .text._Z11sigmoid_GPUPfS_i --------------------------
	.section	.text._Z11sigmoid_GPUPfS_i,"ax",@progbits
	.align	128
        .global         _Z11sigmoid_GPUPfS_i
        .type           _Z11sigmoid_GPUPfS_i,@function
        .size           _Z11sigmoid_GPUPfS_i,(.L_x_49 - _Z11sigmoid_GPUPfS_i)
        .other          _Z11sigmoid_GPUPfS_i,@"STO_CUDA_ENTRY STV_DEFAULT"
_Z11sigmoid_GPUPfS_i:
.text._Z11sigmoid_GPUPfS_i:
        /* <DEDUP_REMOVED lines=13> */
[----:B------:R-:W0:Y:S01]  /*00d0*/  @P0 LDC.64 R4, c[0x0][0x388] ;  /* 0x0000e200ff040b82 */ /* 0x000e220000000a00 */
[----:B------:R-:W-:Y:S02]  /*00e0*/  @P0 IMAD.MOV.U32 R7, RZ, RZ, 0x3f800000 ;  /* 0x3f800000ff070424 */ /* 0x000fe400078e00ff */
[----:B0-----:R-:W-:-:S05]  /*00f0*/  @P0 IMAD.WIDE R4, R0, 0x4, R4 ;  /* 0x0000000400040825 */ /* 0x001fca00078e0204 */
[----:B------:R0:W-:Y:S01]  /*0100*/  @P0 STG.E desc[UR4][R4.64], R7 ;  /* 0x0000000704000986 */ /* 0x0001e2000c101904 */
[----:B------:R-:W-:Y:S05]  /*0110*/  @P0 EXIT ;  /* 0x000000000000094d */ /* 0x000fea0003800000 */
[----:B------:R-:W-:-:S13]  /*0120*/  FSETP.GEU.AND P0, PT, R2, -10, PT ;  /* 0xc12000000200780b */ /* 0x000fda0003f0e000 */
[----:B0-----:R-:W0:Y:S02]  /*0130*/  @!P0 LDC.64 R4, c[0x0][0x388] ;  /* 0x0000e200ff048b82 */ /* 0x001e240000000a00 */
[----:B0-----:R-:W-:-:S05]  /*0140*/  @!P0 IMAD.WIDE R4, R0, 0x4, R4 ;  /* 0x0000000400048825 */ /* 0x001fca00078e0204 */
[----:B------:R0:W-:Y:S01]  /*0150*/  @!P0 STG.E desc[UR4][R4.64], RZ ;  /* 0x000000ff04008986 */ /* 0x0001e2000c101904 */
[----:B------:R-:W-:Y:S05]  /*0160*/  @!P0 EXIT ;  /* 0x000000000000894d */ /* 0x000fea0003800000 */
[----:B0-----:R-:W0:Y:S01]  /*0170*/  F2F.F64.F32 R4, -R2 ;  /* 0x8000000200047310 */ /* 0x001e220000201800 */
        /* <DEDUP_REMOVED lines=48> */
[----:B------:R-:W-:-:S09]  /*0480*/  FSETP.GT.AND P0, PT, R2, RZ, PT ;  /* 0x000000ff0200720b */ /* 0x000fd20003f04000 */
[----:B------:R-:W-:Y:S02]  /*0490*/  FSEL R8, R4, RZ, !P0 ;  /* 0x000000ff04087208 */ /* 0x000fe40004000000 */
[----:B------:R-:W-:Y:S02]  /*04a0*/  @!P1 LEA.HI R3, R6, R6, RZ, 0x1 ;  /* 0x0000000606039211 */ /* 0x000fe400078f08ff */
[----:B------:R-:W-:Y:S02]  /*04b0*/  FSEL R9, R5, RZ, !P0 ;  /* 0x000000ff05097208 */ /* 0x000fe40004000000 */
[----:B------:R-:W-:-:S04]  /*04c0*/  @!P1 SHF.R.S32.HI R3, RZ, 0x1, R3 ;  /* 0x00000001ff039819 */ /* 0x000fc80000011403 */
[----:B------:R-:W-:Y:S01]  /*04d0*/  @!P1 LEA R11, R3, R11, 0x14 ;  /* 0x0000000b030b9211 */ /* 0x000fe200078ea0ff */
[----:B------:R-:W-:-:S05]  /*04e0*/  @!P1 IMAD.IADD R2, R6, 0x1, -R3 ;  /* 0x0000000106029824 */ /* 0x000fca00078e0a03 */
[----:B------:R-:W-:Y:S01]  /*04f0*/  @!P1 LEA R3, R2, 0x3ff00000, 0x14 ;  /* 0x3ff0000002039811 */ /* 0x000fe200078ea0ff */
[----:B------:R-:W-:-:S06]  /*0500*/  @!P1 IMAD.MOV.U32 R2, RZ, RZ, RZ ;  /* 0x000000ffff029224 */ /* 0x000fcc00078e00ff */
[----:B------:R-:W-:-:S11]  /*0510*/  @!P1 DMUL R8, R10, R2 ;  /* 0x000000020a089228 */ /* 0x000fd60000000000 */
.L_x_34:
[----:B------:R-:W-:Y:S05]  /*0520*/  BSYNC.RECONVERGENT B0 ;  /* 0x0000000000007941 */ /* 0x000fea0003800200 */
.L_x_33:
        /* <DEDUP_REMOVED lines=14> */
[----:B------:R-:W-:Y:S05]  /*0610*/  CALL.REL.NOINC `($__internal_2_$__cuda_sm20_dblrcp_rn_slowpath_v3) ;  /* 0x0000000000187944 */ /* 0x000fea0003c00000 */
.L_x_36:
[----:B------:R-:W-:Y:S05]  /*0620*/  BSYNC.RECONVERGENT B0 ;  /* 0x0000000000007941 */ /* 0x000fea0003800200 */
.L_x_35:
[----:B------:R-:W0:Y:S01]  /*0630*/  LDC.64 R2, c[0x0][0x388] ;  /* 0x0000e200ff027b82 */ /* 0x000e220000000a00 */
[----:B------:R-:W1:Y:S01]  /*0640*/  F2F.F32.F64 R5, R4 ;  /* 0x0000000400057310 */ /* 0x000e620000301000 */
[----:B0-----:R-:W-:-:S05]  /*0650*/  IMAD.WIDE R2, R0, 0x4, R2 ;  /* 0x0000000400027825 */ /* 0x001fca00078e0202 */
[----:B-1----:R-:W-:Y:S01]  /*0660*/  STG.E desc[UR4][R2.64], R5 ;  /* 0x0000000502007986 */ /* 0x002fe2000c101904 */
[----:B------:R-:W-:Y:S05]  /*0670*/  EXIT ;  /* 0x000000000000794d */ /* 0x000fea0003800000 */
        .weak           $__internal_2_$__cuda_sm20_dblrcp_rn_slowpath_v3
        .type           $__internal_2_$__cuda_sm20_dblrcp_rn_slowpath_v3,@function
        .size           $__internal_2_$__cuda_sm20_dblrcp_rn_slowpath_v3,(.L_x_49 - $__internal_2_$__cuda_sm20_dblrcp_rn_slowpath_v3)
$__internal_2_$__cuda_sm20_dblrcp_rn_slowpath_v3:
        /* <DEDUP_REMOVED lines=27> */
.L_x_40:
        /* <DEDUP_REMOVED lines=10> */
.L_x_38:
[----:B------:R-:W-:Y:S01]  /*08d0*/  LOP3.LUT R7, R5, 0x80000, RZ, 0xfc, !PT ;  /* 0x0008000005077812 */ /* 0x000fe200078efcff */
[----:B------:R-:W-:-:S07]  /*08e0*/  IMAD.MOV.U32 R6, RZ, RZ, R4 ;  /* 0x000000ffff067224 */ /* 0x000fce00078e0004 */
.L_x_39:
[----:B------:R-:W-:Y:S05]  /*08f0*/  BSYNC.RECONVERGENT B1 ;  /* 0x0000000000017941 */ /* 0x000fea0003800200 */
.L_x_37:
[----:B------:R-:W-:Y:S01]  /*0900*/  IMAD.MOV.U32 R3, RZ, RZ, 0x0 ;  /* 0x00000000ff037424 */ /* 0x000fe200078e00ff */
[----:B------:R-:W-:Y:S01]  /*0910*/  MOV R5, R7 ;  /* 0x0000000700057202 */ /* 0x000fe20000000f00 */
[----:B------:R-:W-:Y:S02]  /*0920*/  IMAD.MOV.U32 R4, RZ, RZ, R6 ;  /* 0x000000ffff047224 */ /* 0x000fe400078e0006 */
[----:B------:R-:W-:Y:S05]  /*0930*/  RET.REL.NODEC R2 `(_Z11sigmoid_GPUPfS_i) ;  /* 0xfffffff402b07950 */ /* 0x000fea0003c3ffff */
.L_x_41:
        /* <DEDUP_REMOVED lines=12> */
.L_x_49:


//--------------------- .text._Z8Mult_GPUPfS_S_iii --------------------------
	.section	.text._Z8Mult_GPUPfS_S_iii,"ax",@progbits
	.align	128
        .global         _Z8Mult_GPUPfS_S_iii
        .type           _Z8Mult_GPUPfS_S_iii,@function
        .size           _Z8Mult_GPUPfS_S_iii,(.L_x_56 - _Z8Mult_GPUPfS_S_iii)
        .other          _Z8Mult_GPUPfS_S_iii,@"STO_CUDA_ENTRY STV_DEFAULT"
_Z8Mult_GPUPfS_S_iii:
.text._Z8Mult_GPUPfS_S_iii:
[----:B------:R-:W-:Y:S01]  /*0000*/  LDC R1, c[0x0][0x37c] ;  /* 0x0000df00ff017b82 */ /* 0x000fe20000000800 */
[----:B------:R-:W0:Y:S07]  /*0010*/  S2R R3, SR_TID.Y ;  /* 0x0000000000037919 */ /* 0x000e2e0000002200 */
[----:B------:R-:W0:Y:S01]  /*0020*/  S2UR UR4, SR_CTAID.Y ;  /* 0x00000000000479c3 */ /* 0x000e220000002600 */
[----:B------:R-:W1:Y:S01]  /*0030*/  LDCU UR7, c[0x0][0x398] ;  /* 0x00007300ff0777ac */ /* 0x000e620008000800 */
[----:B------:R-:W2:Y:S01]  /*0040*/  S2R R5, SR_CTAID.X ;  /* 0x0000000000057919 */ /* 0x000ea20000002500 */
[----:B------:R-:W3:Y:S05]  /*0050*/  S2R R7, SR_TID.X ;  /* 0x0000000000077919 */ /* 0x000eea0000002100 */
[----:B------:R-:W0:Y:S01]  /*0060*/  LDC R0, c[0x0][0x364] ;  /* 0x0000d900ff007b82 */ /* 0x000e220000000800 */
[----:B------:R-:W2:Y:S01]  /*0070*/  LDCU UR5, c[0x0][0x370] ;  /* 0x00006e00ff0577ac */ /* 0x000ea20008000800 */
[----:B------:R-:W3:Y:S06]  /*0080*/  LDCU UR6, c[0x0][0x360] ;  /* 0x00006c00ff0677ac */ /* 0x000eec0008000800 */
[----:B------:R-:W1:Y:S01]  /*0090*/  LDC R6, c[0x0][0x3a0] ;  /* 0x0000e800ff067b82 */ /* 0x000e620000000800 */
[----:B0-----:R-:W-:-:S04]  /*00a0*/  IMAD R0, R0, UR4, R3 ;  /* 0x0000000400007c24 */ /* 0x001fc8000f8e0203 */
[----:B--2---:R-:W-:Y:S02]  /*00b0*/  IMAD R0, R0, UR5, R5 ;  /* 0x0000000500007c24 */ /* 0x004fe4000f8e0205 */
[----:B-1----:R-:W-:Y:S02]  /*00c0*/  IMAD R2, R6, UR7, RZ ;  /* 0x0000000706027c24 */ /* 0x002fe4000f8e02ff */
[----:B---3--:R-:W-:-:S05]  /*00d0*/  IMAD R5, R0, UR6, R7 ;  /* 0x0000000600057c24 */ /* 0x008fca000f8e0207 */
[----:B------:R-:W-:-:S13]  /*00e0*/  ISETP.GE.AND P0, PT, R5, R2, PT ;  /* 0x000000020500720c */ /* 0x000fda0003f06270 */
[----:B------:R-:W-:Y:S05]  /*00f0*/  @P0 EXIT ;  /* 0x000000000000094d */ /* 0x000fea0003800000 */
[----:B------:R-:W-:Y:S01]  /*0100*/  IABS R9, R6 ;  /* 0x0000000600097213 */ /* 0x000fe20000000000 */
[----:B------:R-:W-:Y:S01]  /*0110*/  HFMA2 R2, -RZ, RZ, 0, 0 ;  /* 0x00000000ff027431 */ /* 0x000fe200000001ff */
[----:B------:R-:W-:Y:S01]  /*0120*/  IABS R10, R5 ;  /* 0x00000005000a7213 */ /* 0x000fe20000000000 */
[----:B------:R-:W0:Y:S01]  /*0130*/  LDCU.64 UR6, c[0x0][0x358] ;  /* 0x00006b00ff0677ac */ /* 0x000e220008000a00 */
[----:B------:R-:W1:Y:S08]  /*0140*/  I2F.RP R4, R9 ;  /* 0x0000000900047306 */ /* 0x000e700000209400 */
[----:B-1----:R-:W1:Y:S02]  /*0150*/  MUFU.RCP R4, R4 ;  /* 0x0000000400047308 */ /* 0x002e640000001000 */
[----:B-1----:R-:W-:-:S06]  /*0160*/  IADD3 R7, PT, PT, R4, 0xffffffe, RZ ;  /* 0x0ffffffe04077810 */ /* 0x002fcc0007ffe0ff */
[----:B------:R-:W1:Y:S02]  /*0170*/  F2I.FTZ.U32.TRUNC.NTZ R3, R7 ;  /* 0x0000000700037305 */ /* 0x000e64000021f000 */
[----:B-1----:R-:W-:-:S05]  /*0180*/  IADD3 R0, PT, PT, RZ, -R3, RZ ;  /* 0x80000003ff007210 */ /* 0x002fca0007ffe0ff */
[----:B------:R-:W-:Y:S02]  /*0190*/  IMAD R11, R0, R9, RZ ;  /* 0x00000009000b7224 */ /* 0x000fe400078e02ff */
[----:B------:R-:W1:Y:S02]  /*01a0*/  LDC R0, c[0x0][0x39c] ;  /* 0x0000e700ff007b82 */ /* 0x000e640000000800 */
[----:B------:R-:W-:-:S06]  /*01b0*/  IMAD.HI.U32 R8, R3, R11, R2 ;  /* 0x0000000b03087227 */ /* 0x000fcc00078e0002 */
[----:B------:R-:W2:Y:S01]  /*01c0*/  LDC.64 R2, c[0x0][0x390] ;  /* 0x0000e400ff027b82 */ /* 0x000ea20000000a00 */
[----:B------:R-:W-:-:S05]  /*01d0*/  IMAD.HI.U32 R8, R8, R10, RZ ;  /* 0x0000000a08087227 */ /* 0x000fca00078e00ff */
[----:B------:R-:W-:-:S05]  /*01e0*/  IADD3 R4, PT, PT, -R8, RZ, RZ ;  /* 0x000000ff08047210 */ /* 0x000fca0007ffe1ff */
[----:B------:R-:W-:Y:S01]  /*01f0*/  IMAD R4, R9, R4, R10 ;  /* 0x0000000409047224 */ /* 0x000fe200078e020a */
[----:B-1----:R-:W-:-:S04]  /*0200*/  ISETP.GE.AND P0, PT, R0, 0x1, PT ;  /* 0x000000010000780c */ /* 0x002fc80003f06270 */
[----:B------:R-:W-:Y:S01]  /*0210*/  ISETP.GT.U32.AND P3, PT, R9, R4, PT ;  /* 0x000000040900720c */ /* 0x000fe20003f64070 */
[----:B--2---:R-:W-:-:S05]  /*0220*/  IMAD.WIDE R2, R5, 0x4, R2 ;  /* 0x0000000405027825 */ /* 0x004fca00078e0202 */
[----:B0-----:R0:W-:Y:S07]  /*0230*/  STG.E desc[UR6][R2.64], RZ ;  /* 0x000000ff02007986 */ /* 0x0011ee000c101906 */
[----:B------:R-:W-:Y:S01]  /*0240*/  @!P3 IADD3 R4, PT, PT, R4, -R9, RZ ;  /* 0x800000090404b210 */ /* 0x000fe20007ffe0ff */
[----:B------:R-:W-:Y:S06]  /*0250*/  @!P0 EXIT ;  /* 0x000000000000894d */ /* 0x000fec0003800000 */
[----:B------:R-:W-:Y:S02]  /*0260*/  ISETP.GE.U32.AND P2, PT, R4, R9, PT ;  /* 0x000000090400720c */ /* 0x000fe40003f46070 */
[C---:B------:R-:W-:Y:S02]  /*0270*/  LOP3.LUT R7, R5.reuse, R6, RZ, 0x3c, !PT ;  /* 0x0000000605077212 */ /* 0x040fe400078e3cff */
[----:B------:R-:W-:Y:S02]  /*0280*/  ISETP.GE.AND P0, PT, R5, RZ, PT ;  /* 0x000000ff0500720c */ /* 0x000fe40003f06270 */
[----:B------:R-:W-:Y:S02]  /*0290*/  ISETP.GE.AND P1, PT, R7, RZ, PT ;  /* 0x000000ff0700720c */ /* 0x000fe40003f26270 */
[----:B------:R-:W-:Y:S02]  /*02a0*/  @!P3 IADD3 R8, PT, PT, R8, 0x1, RZ ;  /* 0x000000010808b810 */ /* 0x000fe40007ffe0ff */
[----:B------:R-:W-:-:S02]  /*02b0*/  ISETP.GT.U32.AND P3, PT, R9, R4, PT ;  /* 0x000000040900720c */ /* 0x000fc40003f64070 */
[----:B------:R-:W-:Y:S02]  /*02c0*/  IADD3 R5, PT, PT, R4, -R9, RZ ;  /* 0x8000000904057210 */ /* 0x000fe40007ffe0ff */
[----:B------:R-:W-:Y:S02]  /*02d0*/  @P2 IADD3 R8, PT, PT, R8, 0x1, RZ ;  /* 0x0000000108082810 */ /* 0x000fe40007ffe0ff */
[----:B------:R-:W-:Y:S02]  /*02e0*/  SEL R4, R5, R4, !P3 ;  /* 0x0000000405047207 */ /* 0x000fe40005800000 */
[----:B------:R-:W-:Y:S02]  /*02f0*/  ISETP.GE.U32.AND P3, PT, R0, 0x8, PT ;  /* 0x000000080000780c */ /* 0x000fe40003f66070 */
[----:B------:R-:W-:Y:S02]  /*0300*/  ISETP.NE.AND P2, PT, R6, RZ, PT ;  /* 0x000000ff0600720c */ /* 0x000fe40003f45270 */
[----:B------:R-:W-:-:S02]  /*0310*/  LOP3.LUT R7, RZ, R6, RZ, 0x33, !PT ;  /* 0x00000006ff077212 */ /* 0x000fc400078e33ff */
[----:B------:R-:W-:Y:S02]  /*0320*/  @!P1 IADD3 R8, PT, PT, -R8, RZ, RZ ;  /* 0x000000ff08089210 */ /* 0x000fe40007ffe1ff */
[----:B------:R-:W-:Y:S02]  /*0330*/  LOP3.LUT R20, R0, 0x7, RZ, 0xc0, !PT ;  /* 0x0000000700147812 */ /* 0x000fe400078ec0ff */
[----:B------:R-:W-:Y:S02]  /*0340*/  SEL R9, R7, R8, !P2 ;  /* 0x0000000807097207 */ /* 0x000fe40005000000 */
[----:B------:R-:W-:Y:S02]  /*0350*/  @!P0 IADD3 R4, PT, PT, -R4, RZ, RZ ;  /* 0x000000ff04048210 */ /* 0x000fe40007ffe1ff */
[----:B------:R-:W-:Y:S01]  /*0360*/  ISETP.NE.AND P1, PT, R20, RZ, PT ;  /* 0x000000ff1400720c */ /* 0x000fe20003f25270 */
[----:B------:R-:W-:Y:S01]  /*0370*/  IMAD R9, R9, R0, RZ ;  /* 0x0000000009097224 */ /* 0x000fe200078e02ff */
[----:B------:R-:W-:-:S02]  /*0380*/  SEL R7, R7, R4, !P2 ;  /* 0x0000000407077207 */ /* 0x000fc40005000000 */
[----:B------:R-:W-:Y:S02]  /*0390*/  MOV R8, RZ ;  /* 0x000000ff00087202 */ /* 0x000fe40000000f00 */
[----:B------:R-:W-:Y:S01]  /*03a0*/  MOV R13, RZ ;  /* 0x000000ff000d7202 */ /* 0x000fe20000000f00 */
[----:B------:R-:W-:Y:S06]  /*03b0*/  @!P3 BRA `(.L_x_42) ;  /* 0x0000000000e4b947 */ /* 0x000fec0003800000 */
[----:B------:R-:W1:Y:S01]  /*03c0*/  LDCU.64 UR4, c[0x0][0x380] ;  /* 0x00007000ff0477ac */ /* 0x000e620008000a00 */
[----:B------:R-:W-:Y:S01]  /*03d0*/  LOP3.LUT R8, R0, 0x7ffffff8, RZ, 0xc0, !PT ;  /* 0x7ffffff800087812 */ /* 0x000fe200078ec0ff */
[----:B------:R-:W-:Y:S01]  /*03e0*/  IMAD.MOV.U32 R13, RZ, RZ, RZ ;  /* 0x000000ffff0d7224 */ /* 0x000fe200078e00ff */
[----:B------:R-:W-:Y:S02]  /*03f0*/  MOV R12, R9 ;  /* 0x00000009000c7202 */ /* 0x000fe40000000f00 */
[----:B------:R-:W-:Y:S02]  /*0400*/  MOV R11, R7 ;  /* 0x00000007000b7202 */ /* 0x000fe40000000f00 */
[----:B------:R-:W-:Y:S01]  /*0410*/  IADD3 R10, PT, PT, -R8, RZ, RZ ;  /* 0x000000ff080a7210 */ /* 0x000fe20007ffe1ff */
[----:B-1----:R-:W-:-:S04]  /*0420*/  UIADD3 UR4, UP0, UPT, UR4, 0x10, URZ ;  /* 0x0000001004047890 */ /* 0x002fc8000ff1e0ff */
[----:B------:R-:W-:-:S12]  /*0430*/  UIADD3.X UR5, UPT, UPT, URZ, UR5, URZ, UP0, !UPT ;  /* 0x00000005ff057290 */ /* 0x000fd800087fe4ff */
.L_x_43:
[----:B------:R-:W1:Y:S01]  /*0440*/  LDC.64 R14, c[0x0][0x388] ;  /* 0x0000e200ff0e7b82 */ /* 0x000e620000000a00 */
[----:B------:R-:W-:Y:S02]  /*0450*/  MOV R4, UR4 ;  /* 0x0000000400047c02 */ /* 0x000fe40008000f00 */
[----:B------:R-:W-:-:S03]  /*0460*/  MOV R5, UR5 ;  /* 0x0000000500057c02 */ /* 0x000fc60008000f00 */
[----:B------:R-:W-:-:S05]  /*0470*/  IMAD.WIDE R4, R12, 0x4, R4 ;  /* 0x000000040c047825 */ /* 0x000fca00078e0204 */
[----:B--2---:R-:W2:Y:S01]  /*0480*/  LDG.E R16, desc[UR6][R4.64+-0x10] ;  /* 0xfffff00604107981 */ /* 0x004ea2000c1e1900 */
[----:B-1----:R-:W-:-:S05]  /*0490*/  IMAD.WIDE R14, R11, 0x4, R14 ;  /* 0x000000040b0e7825 */ /* 0x002fca00078e020e */
[----:B------:R-:W2:Y:S02]  /*04a0*/  LDG.E R17, desc[UR6][R14.64] ;  /* 0x000000060e117981 */ /* 0x000ea4000c1e1900 */
[----:B--2---:R-:W-:Y:S01]  /*04b0*/  FFMA R13, R16, R17, R13 ;  /* 0x00000011100d7223 */ /* 0x004fe2000000000d */
[----:B------:R-:W-:-:S04]  /*04c0*/  IMAD.WIDE R16, R6, 0x4, R14 ;  /* 0x0000000406107825 */ /* 0x000fc800078e020e */
[----:B------:R1:W-:Y:S04]  /*04d0*/  STG.E desc[UR6][R2.64], R13 ;  /* 0x0000000d02007986 */ /* 0x0003e8000c101906 */
[----:B------:R-:W2:Y:S04]  /*04e0*/  LDG.E R18, desc[UR6][R4.64+-0xc] ;  /* 0xfffff40604127981 */ /* 0x000ea8000c1e1900 */
[----:B------:R-:W2:Y:S02]  /*04f0*/  LDG.E R19, desc[UR6][R16.64] ;  /* 0x0000000610137981 */ /* 0x000ea4000c1e1900 */
[----:B--2---:R-:W-:Y:S01]  /*0500*/  FFMA R21, R18, R19, R13 ;  /* 0x0000001312157223 */ /* 0x004fe2000000000d */
[----:B------:R-:W-:-:S04]  /*0510*/  IMAD.WIDE R18, R6, 0x4, R16 ;  /* 0x0000000406127825 */ /* 0x000fc800078e0210 */
[----:B------:R2:W-:Y:S04]  /*0520*/  STG.E desc[UR6][R2.64], R21 ;  /* 0x0000001502007986 */ /* 0x0005e8000c101906 */
[----:B------:R-:W3:Y:S04]  /*0530*/  LDG.E R22, desc[UR6][R4.64+-0x8] ;  /* 0xfffff80604167981 */ /* 0x000ee8000c1e1900 */
[----:B------:R-:W3:Y:S02]  /*0540*/  LDG.E R14, desc[UR6][R18.64] ;  /* 0x00000006120e7981 */ /* 0x000ee4000c1e1900 */
[----:B---3--:R-:W-:Y:S01]  /*0550*/  FFMA R23, R22, R14, R21 ;  /* 0x0000000e16177223 */ /* 0x008fe20000000015 */
[----:B------:R-:W-:-:S04]  /*0560*/  IMAD.WIDE R14, R6, 0x4, R18 ;  /* 0x00000004060e7825 */ /* 0x000fc800078e0212 */
[----:B------:R3:W-:Y:S04]  /*0570*/  STG.E desc[UR6][R2.64], R23 ;  /* 0x0000001702007986 */ /* 0x0007e8000c101906 */
[----:B------:R-:W4:Y:S04]  /*0580*/  LDG.E R22, desc[UR6][R4.64+-0x4] ;  /* 0xfffffc0604167981 */ /* 0x000f28000c1e1900 */
[----:B-1----:R-:W4:Y:S01]  /*0590*/  LDG.E R13, desc[UR6][R14.64] ;  /* 0x000000060e0d7981 */ /* 0x002f22000c1e1900 */
[----:B------:R-:W-:-:S04]  /*05a0*/  IMAD.WIDE R16, R6, 0x4, R14 ;  /* 0x0000000406107825 */ /* 0x000fc800078e020e */
[----:B----4-:R-:W-:-:S05]  /*05b0*/  FFMA R13, R22, R13, R23 ;  /* 0x0000000d160d7223 */ /* 0x010fca0000000017 */
[----:B------:R1:W-:Y:S04]  /*05c0*/  STG.E desc[UR6][R2.64], R13 ;  /* 0x0000000d02007986 */ /* 0x0003e8000c101906 */
[----:B------:R-:W4:Y:S04]  /*05d0*/  LDG.E R22, desc[UR6][R4.64] ;  /* 0x0000000604167981 */ /* 0x000f28000c1e1900 */
[----:B--2---:R-:W4:Y:S01]  /*05e0*/  LDG.E R21, desc[UR6][R16.64] ;  /* 0x0000000610157981 */ /* 0x004f22000c1e1900 */
[----:B------:R-:W-:-:S04]  /*05f0*/  IMAD.WIDE R18, R6, 0x4, R16 ;  /* 0x0000000406127825 */ /* 0x000fc800078e0210 */
[----:B----4-:R-:W-:-:S05]  /*0600*/  FFMA R21, R22, R21, R13 ;  /* 0x0000001516157223 */ /* 0x010fca000000000d */
[----:B------:R2:W-:Y:S04]  /*0610*/  STG.E desc[UR6][R2.64], R21 ;  /* 0x0000001502007986 */ /* 0x0005e8000c101906 */
[----:B------:R-:W4:Y:S04]  /*0620*/  LDG.E R22, desc[UR6][R4.64+0x4] ;  /* 0x0000040604167981 */ /* 0x000f28000c1e1900 */
[----:B---3--:R-:W4:Y:S01]  /*0630*/  LDG.E R23, desc[UR6][R18.64] ;  /* 0x0000000612177981 */ /* 0x008f22000c1e1900 */
[----:B------:R-:W-:-:S04]  /*0640*/  IMAD.WIDE R14, R6, 0x4, R18 ;  /* 0x00000004060e7825 */ /* 0x000fc800078e0212 */
[----:B----4-:R-:W-:-:S05]  /*0650*/  FFMA R23, R22, R23, R21 ;  /* 0x0000001716177223 */ /* 0x010fca0000000015 */
[----:B------:R2:W-:Y:S04]  /*0660*/  STG.E desc[UR6][R2.64], R23 ;  /* 0x0000001702007986 */ /* 0x0005e8000c101906 */
[----:B------:R-:W3:Y:S04]  /*0670*/  LDG.E R22, desc[UR6][R4.64+0x8] ;  /* 0x0000080604167981 */ /* 0x000ee8000c1e1900 */
[----:B-1----:R-:W3:Y:S01]  /*0680*/  LDG.E R13, desc[UR6][R14.64] ;  /* 0x000000060e0d7981 */ /* 0x002ee2000c1e1900 */
[----:B------:R-:W-:Y:S01]  /*0690*/  IMAD.WIDE R16, R6, 0x4, R14 ;  /* 0x0000000406107825 */ /* 0x000fe200078e020e */
[----:B------:R-:W-:-:S03]  /*06a0*/  IADD3 R10, PT, PT, R10, 0x8, RZ ;  /* 0x000000080a0a7810 */ /* 0x000fc60007ffe0ff */
[----:B---3--:R-:W-:-:S05]  /*06b0*/  FFMA R25, R22, R13, R23 ;  /* 0x0000000d16197223 */ /* 0x008fca0000000017 */
[----:B------:R2:W-:Y:S04]  /*06c0*/  STG.E desc[UR6][R2.64], R25 ;  /* 0x0000001902007986 */ /* 0x0005e8000c101906 */
[----:B------:R-:W3:Y:S04]  /*06d0*/  LDG.E R22, desc[UR6][R4.64+0xc] ;  /* 0x00000c0604167981 */ /* 0x000ee8000c1e1900 */
[----:B------:R-:W3:Y:S01]  /*06e0*/  LDG.E R16, desc[UR6][R16.64] ;  /* 0x0000000610107981 */ /* 0x000ee2000c1e1900 */
[----:B------:R-:W-:Y:S01]  /*06f0*/  ISETP.NE.AND P0, PT, R10, RZ, PT ;  /* 0x000000ff0a00720c */ /* 0x000fe20003f05270 */
[----:B------:R-:W-:Y:S01]  /*0700*/  IMAD R11, R6, 0x8, R11 ;  /* 0x00000008060b7824 */ /* 0x000fe200078e020b */
[----:B------:R-:W-:Y:S01]  /*0710*/  IADD3 R12, PT, PT, R12, 0x8, RZ ;  /* 0x000000080c0c7810 */ /* 0x000fe20007ffe0ff */
[----:B---3--:R-:W-:-:S05]  /*0720*/  FFMA R13, R22, R16, R25 ;  /* 0x00000010160d7223 */ /* 0x008fca0000000019 */
[----:B------:R2:W-:Y:S05]  /*0730*/  STG.E desc[UR6][R2.64], R13 ;  /* 0x0000000d02007986 */ /* 0x0005ea000c101906 */
[----:B------:R-:W-:Y:S05]  /*0740*/  @P0 BRA `(.L_x_43) ;  /* 0xfffffffc003c0947 */ /* 0x000fea000383ffff */
.L_x_42:
[----:B------:R-:W-:Y:S05]  /*0750*/  @!P1 EXIT ;  /* 0x000000000000994d */ /* 0x000fea0003800000 */
[----:B------:R-:W-:Y:S02]  /*0760*/  ISETP.GE.U32.AND P0, PT, R20, 0x4, PT ;  /* 0x000000041400780c */ /* 0x000fe40003f06070 */
[----:B------:R-:W-:-:S04]  /*0770*/  LOP3.LUT R16, R0, 0x3, RZ, 0xc0, !PT ;  /* 0x0000000300107812 */ /* 0x000fc800078ec0ff */
[----:B------:R-:W-:-:S07]  /*0780*/  ISETP.NE.AND P1, PT, R16, RZ, PT ;  /* 0x000000ff1000720c */ /* 0x000fce0003f25270 */
[----:B------:R-:W-:Y:S06]  /*0790*/  @!P0 BRA `(.L_x_44) ;  /* 0x0000000000688947 */ /* 0x000fec0003800000 */
[----:B------:R-:W1:Y:S01]  /*07a0*/  LDC.64 R4, c[0x0][0x380] ;  /* 0x0000e000ff047b82 */ /* 0x000e620000000a00 */
[----:B------:R-:W-:Y:S01]  /*07b0*/  IADD3 R15, PT, PT, R9, R8, RZ ;  /* 0x00000008090f7210 */ /* 0x000fe20007ffe0ff */
[----:B------:R-:W-:-:S06]  /*07c0*/  IMAD R17, R8, R6, R7 ;  /* 0x0000000608117224 */ /* 0x000fcc00078e0207 */
[----:B------:R-:W3:Y:S01]  /*07d0*/  LDC.64 R10, c[0x0][0x388] ;  /* 0x0000e200ff0a7b82 */ /* 0x000ee20000000a00 */
[----:B-1----:R-:W-:-:S05]  /*07e0*/  IMAD.WIDE R4, R15, 0x4, R4 ;  /* 0x000000040f047825 */ /* 0x002fca00078e0204 */
[----:B------:R-:W4:Y:S01]  /*07f0*/  LDG.E R12, desc[UR6][R4.64] ;  /* 0x00000006040c7981 */ /* 0x000f22000c1e1900 */
[----:B---3--:R-:W-:-:S05]  /*0800*/  IMAD.WIDE R10, R17, 0x4, R10 ;  /* 0x00000004110a7825 */ /* 0x008fca00078e020a */
[----:B------:R-:W4:Y:S02]  /*0810*/  LDG.E R14, desc[UR6][R10.64] ;  /* 0x000000060a0e7981 */ /* 0x000f24000c1e1900 */
[----:B----4-:R-:W-:Y:S01]  /*0820*/  FFMA R17, R12, R14, R13 ;  /* 0x0000000e0c117223 */ /* 0x010fe2000000000d */
[----:B--2---:R-:W-:-:S04]  /*0830*/  IMAD.WIDE R12, R6, 0x4, R10 ;  /* 0x00000004060c7825 */ /* 0x004fc800078e020a */
[----:B------:R1:W-:Y:S04]  /*0840*/  STG.E desc[UR6][R2.64], R17 ;  /* 0x0000001102007986 */ /* 0x0003e8000c101906 */
[----:B------:R-:W2:Y:S04]  /*0850*/  LDG.E R14, desc[UR6][R4.64+0x4] ;  /* 0x00000406040e7981 */ /* 0x000ea8000c1e1900 */
[----:B------:R-:W2:Y:S02]  /*0860*/  LDG.E R15, desc[UR6][R12.64] ;  /* 0x000000060c0f7981 */ /* 0x000ea4000c1e1900 */
[----:B--2---:R-:W-:Y:S01]  /*0870*/  FFMA R19, R14, R15, R17 ;  /* 0x0000000f0e137223 */ /* 0x004fe20000000011 */
[----:B------:R-:W-:-:S04]  /*0880*/  IMAD.WIDE R14, R6, 0x4, R12 ;  /* 0x00000004060e7825 */ /* 0x000fc800078e020c */
[----:B------:R1:W-:Y:S04]  /*0890*/  STG.E desc[UR6][R2.64], R19 ;  /* 0x0000001302007986 */ /* 0x0003e8000c101906 */
[----:B------:R-:W2:Y:S04]  /*08a0*/  LDG.E R18, desc[UR6][R4.64+0x8] ;  /* 0x0000080604127981 */ /* 0x000ea8000c1e1900 */
[----:B------:R-:W2:Y:S01]  /*08b0*/  LDG.E R20, desc[UR6][R14.64] ;  /* 0x000000060e147981 */ /* 0x000ea2000c1e1900 */
[----:B------:R-:W-:-:S04]  /*08c0*/  IMAD.WIDE R10, R6, 0x4, R14 ;  /* 0x00000004060a7825 */ /* 0x000fc800078e020e */
[----:B--2---:R-:W-:-:S05]  /*08d0*/  FFMA R21, R18, R20, R19 ;  /* 0x0000001412157223 */ /* 0x004fca0000000013 */
[----:B------:R1:W-:Y:S04]  /*08e0*/  STG.E desc[UR6][R2.64], R21 ;  /* 0x0000001502007986 */ /* 0x0003e8000c101906 */
[----:B------:R-:W2:Y:S04]  /*08f0*/  LDG.E R18, desc[UR6][R4.64+0xc] ;  /* 0x00000c0604127981 */ /* 0x000ea8000c1e1900 */
[----:B------:R-:W2:Y:S01]  /*0900*/  LDG.E R10, desc[UR6][R10.64] ;  /* 0x000000060a0a7981 */ /* 0x000ea2000c1e1900 */
[----:B------:R-:W-:Y:S01]  /*0910*/  IADD3 R8, PT, PT, R8, 0x4, RZ ;  /* 0x0000000408087810 */ /* 0x000fe20007ffe0ff */
[----:B--2---:R-:W-:-:S05]  /*0920*/  FFMA R13, R18, R10, R21 ;  /* 0x0000000a120d7223 */ /* 0x004fca0000000015 */
[----:B------:R1:W-:Y:S02]  /*0930*/  STG.E desc[UR6][R2.64], R13 ;  /* 0x0000000d02007986 */ /* 0x0003e4000c101906 */
.L_x_44:
[----:B------:R-:W-:Y:S05]  /*0940*/  @!P1 EXIT ;  /* 0x000000000000994d */ /* 0x000fea0003800000 */
[----:B------:R-:W-:Y:S02]  /*0950*/  ISETP.NE.AND P0, PT, R16, 0x1, PT ;  /* 0x000000011000780c */ /* 0x000fe40003f05270 */
[----:B------:R-:W-:-:S04]  /*0960*/  LOP3.LUT R0, R0, 0x1, RZ, 0xc0, !PT ;  /* 0x0000000100007812 */ /* 0x000fc800078ec0ff */
[----:B------:R-:W-:-:S07]  /*0970*/  ISETP.NE.U32.AND P1, PT, R0, 0x1, PT ;  /* 0x000000010000780c */ /* 0x000fce0003f25070 */
[----:B------:R-:W-:Y:S06]  /*0980*/  @!P0 BRA `(.L_x_45) ;  /* 0x0000000000408947 */ /* 0x000fec0003800000 */
[----:B------:R-:W3:Y:S01]  /*0990*/  LDC.64 R4, c[0x0][0x380] ;  /* 0x0000e000ff047b82 */ /* 0x000ee20000000a00 */
[----:B------:R-:W-:Y:S01]  /*09a0*/  IADD3 R15, PT, PT, R9, R8, RZ ;  /* 0x00000008090f7210 */ /* 0x000fe20007ffe0ff */
[----:B-1----:R-:W-:-:S06]  /*09b0*/  IMAD R17, R8, R6, R7 ;  /* 0x0000000608117224 */ /* 0x002fcc00078e0207 */
[----:B------:R-:W1:Y:S01]  /*09c0*/  LDC.64 R10, c[0x0][0x388] ;  /* 0x0000e200ff0a7b82 */ /* 0x000e620000000a00 */
[----:B---3--:R-:W-:-:S05]  /*09d0*/  IMAD.WIDE R4, R15, 0x4, R4 ;  /* 0x000000040f047825 */ /* 0x008fca00078e0204 */
[----:B------:R-:W3:Y:S01]  /*09e0*/  LDG.E R0, desc[UR6][R4.64] ;  /* 0x0000000604007981 */ /* 0x000ee2000c1e1900 */
[----:B-1----:R-:W-:-:S05]  /*09f0*/  IMAD.WIDE R10, R17, 0x4, R10 ;  /* 0x00000004110a7825 */ /* 0x002fca00078e020a */
[----:B------:R-:W3:Y:S01]  /*0a00*/  LDG.E R12, desc[UR6][R10.64] ;  /* 0x000000060a0c7981 */ /* 0x000ee2000c1e1900 */
[----:B------:R-:W-:-:S04]  /*0a10*/  IMAD.WIDE R14, R6, 0x4, R10 ;  /* 0x00000004060e7825 */ /* 0x000fc800078e020a */
[----:B---3--:R-:W-:-:S05]  /*0a20*/  FFMA R17, R0, R12, R13 ;  /* 0x0000000c00117223 */ /* 0x008fca000000000d */
[----:B------:R3:W-:Y:S04]  /*0a30*/  STG.E desc[UR6][R2.64], R17 ;  /* 0x0000001102007986 */ /* 0x0007e8000c101906 */
[----:B------:R-:W2:Y:S04]  /*0a40*/  LDG.E R0, desc[UR6][R4.64+0x4] ;  /* 0x0000040604007981 */ /* 0x000ea8000c1e1900 */
[----:B------:R-:W2:Y:S01]  /*0a50*/  LDG.E R14, desc[UR6][R14.64] ;  /* 0x000000060e0e7981 */ /* 0x000ea2000c1e1900 */
[----:B------:R-:W-:Y:S01]  /*0a60*/  IADD3 R8, PT, PT, R8, 0x2, RZ ;  /* 0x0000000208087810 */ /* 0x000fe20007ffe0ff */
[----:B--2---:R-:W-:-:S05]  /*0a70*/  FFMA R13, R0, R14, R17 ;  /* 0x0000000e000d7223 */ /* 0x004fca0000000011 */
[----:B------:R3:W-:Y:S02]  /*0a80*/  STG.E desc[UR6][R2.64], R13 ;  /* 0x0000000d02007986 */ /* 0x0007e4000c101906 */
.L_x_45:
[----:B------:R-:W-:Y:S05]  /*0a90*/  @P1 EXIT ;  /* 0x000000000000194d */ /* 0x000fea0003800000 */
[----:B------:R-:W4:Y:S01]  /*0aa0*/  LDC.64 R4, c[0x0][0x380] ;  /* 0x0000e000ff047b82 */ /* 0x000f220000000a00 */
[----:B------:R-:W-:Y:S01]  /*0ab0*/  IADD3 R9, PT, PT, R9, R8, RZ ;  /* 0x0000000809097210 */ /* 0x000fe20007ffe0ff */
[----:B------:R-:W-:-:S06]  /*0ac0*/  IMAD R7, R8, R6, R7 ;  /* 0x0000000608077224 */ /* 0x000fcc00078e0207 */
[----:B------:R-:W5:Y:S01]  /*0ad0*/  LDC.64 R10, c[0x0][0x388] ;  /* 0x0000e200ff0a7b82 */ /* 0x000f620000000a00 */
[----:B----4-:R-:W-:-:S06]  /*0ae0*/  IMAD.WIDE R4, R9, 0x4, R4 ;  /* 0x0000000409047825 */ /* 0x010fcc00078e0204 */
[----:B------:R-:W1:Y:S01]  /*0af0*/  LDG.E R4, desc[UR6][R4.64] ;  /* 0x0000000604047981 */ /* 0x000e62000c1e1900 */
[----:B-----5:R-:W-:-:S06]  /*0b00*/  IMAD.WIDE R6, R7, 0x4, R10 ;  /* 0x0000000407067825 */ /* 0x020fcc00078e020a */
[----:B------:R-:W1:Y:S02]  /*0b10*/  LDG.E R6, desc[UR6][R6.64] ;  /* 0x0000000606067981 */ /* 0x000e64000c1e1900 */
[----:B-123--:R-:W-:-:S05]  /*0b20*/  FFMA R13, R4, R6, R13 ;  /* 0x00000006040d7223 */ /* 0x00efca000000000d */
[----:B------:R-:W-:Y:S01]  /*0b30*/  STG.E desc[UR6][R2.64], R13 ;  /* 0x0000000d02007986 */ /* 0x000fe2000c101906 */
[----:B------:R-:W-:Y:S05]  /*0b40*/  EXIT ;  /* 0x000000000000794d */ /* 0x000fea0003800000 */
.L_x_46:
        /* <DEDUP_REMOVED lines=11> */
.L_x_56:


//--------------------- .nv.global.init           --------------------------
	.section	.nv.global.init,"aw",@progbits
	.align	4
.nv.global.init:
	.type		mrg32k3aM1SubSeq,@object
	.size		mrg32k3aM1SubSeq,(mrg32k3aM2SubSeq - mrg32k3aM1SubSeq)
mrg32k3aM1SubSeq:
        /*0000*/ 	.byte	0x0b, 0xcc, 0xee, 0x04, 0x73, 0x29, 0x8b, 0x6f, 0xf6, 0x53, 0x03, 0xf6, 0x23, 0xf6, 0xea, 0xda
        /* <DEDUP_REMOVED lines=125> */
	.type		mrg32k3aM2SubSeq,@object
	.size		mrg32k3aM2SubSeq,(mrg32k3aM1 - mrg32k3aM2SubSeq)
mrg32k3aM2SubSeq:
        /* <DEDUP_REMOVED lines=126> */
	.type		mrg32k3aM1,@object
	.size		mrg32k3aM1,(mrg32k3aM1Seq - mrg32k3aM1)
mrg32k3aM1:
        /* <DEDUP_REMOVED lines=144> */
	.type		mrg32k3aM1Seq,@object
	.size		mrg32k3aM1Seq,(mrg32k3aM2 - mrg32k3aM1Seq)
mrg32k3aM1Seq:
        /* <DEDUP_REMOVED lines=144> */
	.type		mrg32k3aM2,@object
	.size		mrg32k3aM2,(mrg32k3aM2Seq - mrg32k3aM2)
mrg32k3aM2:
        /* <DEDUP_REMOVED lines=144> */
	.type		mrg32k3aM2Seq,@object
	.size		mrg32k3aM2Seq,(precalc_xorwow_matrix - mrg32k3aM2Seq)
mrg32k3aM2Seq:
        /* <DEDUP_REMOVED lines=144> */
	.type		precalc_xorwow_matrix,@object
	.size		precalc_xorwow_matrix,(precalc_xorwow_offset_matrix - precalc_xorwow_matrix)
precalc_xorwow_matrix:
        /* <DEDUP_REMOVED lines=6400> */
	.type		precalc_xorwow_offset_matrix,@object
	.size		precalc_xorwow_offset_matrix,(.L_1 - precalc_xorwow_offset_matrix)
precalc_xorwow_offset_matrix:
        /* <DEDUP_REMOVED lines=6400> */
.L_1:


//--------------------- .nv.shared.reserved.0     --------------------------
	.section	.nv.shared.reserved.0,"aw",@nobits
	.weak		__nv_reservedSMEM_offset_0_alias
	.size		__nv_reservedSMEM_offset_0_alias, 0, 64
	.other		__nv_reservedSMEM_offset_0_alias,@"STO_CUDA_RESERVED_SHARED STV_DEFAULT"
__nv_reservedSMEM_offset_0_alias:
	.zero		0
	.zero		64


//--------------------- .nv.constant0._Z17weight_update_GPUPfS_ii --------------------------
	.section	.nv.constant0._Z17weight_update_GPUPfS_ii,"a",@progbits
	.sectionflags	@""
	.align	4
.nv.constant0._Z17weight_update_GPUPfS_ii:
	.zero		920


//--------------------- .nv.constant0._Z15initialize_gradPfi --------------------------
	.section	.nv.constant0._Z15initialize_gradPfi,"a",@progbits
	.sectionflags	@""
	.align	4
.nv.constant0._Z15initialize_gradPfi:
	.zero		908


//--------------------- .nv.constant0._Z8grad_GPUPfS_S_S_S_iif --------------------------
	.section	.nv.constant0._Z8grad_GPUPfS_S_S_S_iif,"a",@progbits
	.sectionflags	@""
	.align	4
.nv.constant0._Z8grad_GPUPfS_S_S_S_iif:
	.zero		948


//--------------------- .nv.constant0._Z6dz_GPUPfS_S_S_S_i --------------------------
	.section	.nv.constant0._Z6dz_GPUPfS_S_S_S_i,"a",@progbits
	.sectionflags	@""
	.align	4
.nv.constant0._Z6dz_GPUPfS_S_S_S_i:
	.zero		940


//--------------------- .nv.constant0._Z17sigmoid_minus_GPUPfS_i --------------------------
	.section	.nv.constant0._Z17sigmoid_minus_GPUPfS_i,"a",@progbits
	.sectionflags	@""
	.align	4
.nv.constant0._Z17sigmoid_minus_GPUPfS_i:
	.zero		916


//--------------------- .nv.constant0._Z11sigmoid_GPUPfS_i --------------------------
	.section	.nv.constant0._Z11sigmoid_GPUPfS_i,"a",@progbits
	.sectionflags	@""
	.align	4
.nv.constant0._Z11sigmoid_GPUPfS_i:
	.zero		916


//--------------------- .nv.constant0._Z8Mult_GPUPfS_S_iii --------------------------
	.section	.nv.constant0._Z8Mult_GPUPfS_S_iii,"a",@progbits
	.sectionflags	@""
	.align	4
.nv.constant0._Z8Mult_GPUPfS_S_iii:
	.zero		932


//--------------------- SYMBOLS --------------------------

	.type		.nv.reservedSmem.offset0,@object
	.size		.nv.reservedSmem.offset0,0x4
